	.target	sm_90a

	.elftype	@"ET_EXEC"


//--------------------- .note.nv.tkinfo           --------------------------
	.section	.note.nv.tkinfo,"",@"SHT_NOTE"
	.sectionflags	@"SHF_NOTE_NV_TKINFO"
	.tkinfo
        /*0018*/ 	.word	0x00000002
        /*0030*/ 	.string	""
        /*0030*/ 	.string	"ptxas"
        /*0030*/ 	.string	"Cuda compilation tools, release 13.0, V13.0.88"
        /*0030*/ 	.string	"Build cuda_13.0.r13.0/compiler.36424714_0"
        /*0030*/ 	.string	"-arch sm_90a -m 64 "



//--------------------- .note.nv.cuinfo           --------------------------
	.section	.note.nv.cuinfo,"",@"SHT_NOTE"
	.sectionflags	@"SHF_NOTE_NV_CUINFO"
        /*0018*/ 	.short	0x0002
        /*001a*/ 	.short	0x005a
        /*001c*/ 	.short	0x0082
	.zero		2


//--------------------- .nv.info                  --------------------------
	.section	.nv.info,"",@"SHT_CUDA_INFO"
	.align	4


	//----- nvinfo : EIATTR_REGCOUNT
	.align		4
        /*0000*/ 	.byte	0x04, 0x2f
        /*0002*/ 	.short	(.L_12 - .L_11)
	.align		4
.L_11:
        /*0004*/ 	.word	index@(_ZN7cutlass13device_kernelINS_4gemm6kernel13GemmUniversalIN4cute5tupleIJiiiiEEENS1_10collective13CollectiveMmaINS1_37MainloopSm90TmaGmmaWarpSpecializedFP8ILi4ENS5_IJNS4_1CILi1EEENSA_ILi2EEESB_EEENS1_35KernelTmaWarpSpecializedCooperativeEEENS5_IJNSA_ILi256EEENSA_ILi128EEESH_EEENS_12float_e4m3_tENS5_IJlSB_lEEESJ_SK_NS4_8TiledMMAINS4_8MMA_AtomIJNS4_4SM904GMMA31MMA_64x128x32_F32E4M3E4M3_SS_TNILNSO_7ScaleInE1ELSQ_1EEEEEENS4_6LayoutINS5_IJSC_SB_SB_EEENS5_IJSB_NSA_ILi0EEESV_EEEEENS5_IJNS4_10UnderscoreESY_SY_EEEEENS4_23SM90_TMA_LOAD_MULTICASTENS4_14ComposedLayoutINS4_7SwizzleILi3ELi4ELi3EEENS4_18smem_ptr_flag_bitsILi8EEENST_INS5_IJNSA_ILi8EEESH_EEENS5_IJSH_SB_EEEEEEEvNS4_8identityENS4_13SM90_TMA_LOADES1B_vS1C_EENS_8epilogue10collective6detail29Sm90TmaWarpSpecializedAdapterINS1G_15DefaultEpilogueISJ_SK_SK_NS1F_6thread17LinearCombinationISJ_Li1EffLNS1K_9ScaleType4KindE0ELNS_15FloatRoundStyleE2ESJ_EENS1_15EpilogueDefaultEEEEEvvEEEEvNT_6ParamsE)
        /*0008*/ 	.word	0x000000a8


	//----- nvinfo : EIATTR_FRAME_SIZE
	.align		4
.L_12:
        /*000c*/ 	.byte	0x04, 0x11
        /*000e*/ 	.short	(.L_14 - .L_13)
	.align		4
.L_13:
        /*0010*/ 	.word	index@(_ZN7cutlass13device_kernelINS_4gemm6kernel13GemmUniversalIN4cute5tupleIJiiiiEEENS1_10collective13CollectiveMmaINS1_37MainloopSm90TmaGmmaWarpSpecializedFP8ILi4ENS5_IJNS4_1CILi1EEENSA_ILi2EEESB_EEENS1_35KernelTmaWarpSpecializedCooperativeEEENS5_IJNSA_ILi256EEENSA_ILi128EEESH_EEENS_12float_e4m3_tENS5_IJlSB_lEEESJ_SK_NS4_8TiledMMAINS4_8MMA_AtomIJNS4_4SM904GMMA31MMA_64x128x32_F32E4M3E4M3_SS_TNILNSO_7ScaleInE1ELSQ_1EEEEEENS4_6LayoutINS5_IJSC_SB_SB_EEENS5_IJSB_NSA_ILi0EEESV_EEEEENS5_IJNS4_10UnderscoreESY_SY_EEEEENS4_23SM90_TMA_LOAD_MULTICASTENS4_14ComposedLayoutINS4_7SwizzleILi3ELi4ELi3EEENS4_18smem_ptr_flag_bitsILi8EEENST_INS5_IJNSA_ILi8EEESH_EEENS5_IJSH_SB_EEEEEEEvNS4_8identityENS4_13SM90_TMA_LOADES1B_vS1C_EENS_8epilogue10collective6detail29Sm90TmaWarpSpecializedAdapterINS1G_15DefaultEpilogueISJ_SK_SK_NS1F_6thread17LinearCombinationISJ_Li1EffLNS1K_9ScaleType4KindE0ELNS_15FloatRoundStyleE2ESJ_EENS1_15EpilogueDefaultEEEEEvvEEEEvNT_6ParamsE)
        /*0014*/ 	.word	0x000000f8


	//----- nvinfo : EIATTR_MIN_STACK_SIZE
	.align		4
.L_14:
        /*0018*/ 	.byte	0x04, 0x12
        /*001a*/ 	.short	(.L_16 - .L_15)
	.align		4
.L_15:
        /*001c*/ 	.word	index@(_ZN7cutlass13device_kernelINS_4gemm6kernel13GemmUniversalIN4cute5tupleIJiiiiEEENS1_10collective13CollectiveMmaINS1_37MainloopSm90TmaGmmaWarpSpecializedFP8ILi4ENS5_IJNS4_1CILi1EEENSA_ILi2EEESB_EEENS1_35KernelTmaWarpSpecializedCooperativeEEENS5_IJNSA_ILi256EEENSA_ILi128EEESH_EEENS_12float_e4m3_tENS5_IJlSB_lEEESJ_SK_NS4_8TiledMMAINS4_8MMA_AtomIJNS4_4SM904GMMA31MMA_64x128x32_F32E4M3E4M3_SS_TNILNSO_7ScaleInE1ELSQ_1EEEEEENS4_6LayoutINS5_IJSC_SB_SB_EEENS5_IJSB_NSA_ILi0EEESV_EEEEENS5_IJNS4_10UnderscoreESY_SY_EEEEENS4_23SM90_TMA_LOAD_MULTICASTENS4_14ComposedLayoutINS4_7SwizzleILi3ELi4ELi3EEENS4_18smem_ptr_flag_bitsILi8EEENST_INS5_IJNSA_ILi8EEESH_EEENS5_IJSH_SB_EEEEEEEvNS4_8identityENS4_13SM90_TMA_LOADES1B_vS1C_EENS_8epilogue10collective6detail29Sm90TmaWarpSpecializedAdapterINS1G_15DefaultEpilogueISJ_SK_SK_NS1F_6thread17LinearCombinationISJ_Li1EffLNS1K_9ScaleType4KindE0ELNS_15FloatRoundStyleE2ESJ_EENS1_15EpilogueDefaultEEEEEvvEEEEvNT_6ParamsE)
        /*0020*/ 	.word	0x000000f8
.L_16:


//--------------------- .nv.compat                --------------------------
	.section	.nv.compat,"",@"SHT_CUDA_COMPAT_INFO"
	.align	4
        /*0000*/ 	.byte	0x02, 0x09, 0x01, 0x00, 0x02, 0x02, 0x04, 0x00, 0x02, 0x05, 0x05, 0x00, 0x03, 0x07, 0x01, 0x01
        /*0010*/ 	.byte	0x02, 0x03, 0x01, 0x00, 0x02, 0x06, 0x01, 0x00, 0x04, 0x0b, 0x08, 0x00, 0x00, 0x00, 0x00, 0x00
        /*0020*/ 	.byte	0x00, 0x00, 0x00, 0x00


//--------------------- .nv.info._ZN7cutlass13device_kernelINS_4gemm6kernel13GemmUniversalIN4cute5tupleIJiiiiEEENS1_10collective13CollectiveMmaINS1_37MainloopSm90TmaGmmaWarpSpecializedFP8ILi4ENS5_IJNS4_1CILi1EEENSA_ILi2EEESB_EEENS1_35KernelTmaWarpSpecializedCooperativeEEENS5_IJNSA_ILi256EEENSA_ILi128EEESH_EEENS_12float_e4m3_tENS5_IJlSB_lEEESJ_SK_NS4_8TiledMMAINS4_8MMA_AtomIJNS4_4SM904GMMA31MMA_64x128x32_F32E4M3E4M3_SS_TNILNSO_7ScaleInE1ELSQ_1EEEEEENS4_6LayoutINS5_IJSC_SB_SB_EEENS5_IJSB_NSA_ILi0EEESV_EEEEENS5_IJNS4_10UnderscoreESY_SY_EEEEENS4_23SM90_TMA_LOAD_MULTICASTENS4_14ComposedLayoutINS4_7SwizzleILi3ELi4ELi3EEENS4_18smem_ptr_flag_bitsILi8EEENST_INS5_IJNSA_ILi8EEESH_EEENS5_IJSH_SB_EEEEEEEvNS4_8identityENS4_13SM90_TMA_LOADES1B_vS1C_EENS_8epilogue10collective6detail29Sm90TmaWarpSpecializedAdapterINS1G_15DefaultEpilogueISJ_SK_SK_NS1F_6thread17LinearCombinationISJ_Li1EffLNS1K_9ScaleType4KindE0ELNS_15FloatRoundStyleE2ESJ_EENS1_15EpilogueDefaultEEEEEvvEEEEvNT_6ParamsE --------------------------
	.section	.nv.info._ZN7cutlass13device_kernelINS_4gemm6kernel13GemmUniversalIN4cute5tupleIJiiiiEEENS1_10collective13CollectiveMmaINS1_37MainloopSm90TmaGmmaWarpSpecializedFP8ILi4ENS5_IJNS4_1CILi1EEENSA_ILi2EEESB_EEENS1_35KernelTmaWarpSpecializedCooperativeEEENS5_IJNSA_ILi256EEENSA_ILi128EEESH_EEENS_12float_e4m3_tENS5_IJlSB_lEEESJ_SK_NS4_8TiledMMAINS4_8MMA_AtomIJNS4_4SM904GMMA31MMA_64x128x32_F32E4M3E4M3_SS_TNILNSO_7ScaleInE1ELSQ_1EEEEEENS4_6LayoutINS5_IJSC_SB_SB_EEENS5_IJSB_NSA_ILi0EEESV_EEEEENS5_IJNS4_10UnderscoreESY_SY_EEEEENS4_23SM90_TMA_LOAD_MULTICASTENS4_14ComposedLayoutINS4_7SwizzleILi3ELi4ELi3EEENS4_18smem_ptr_flag_bitsILi8EEENST_INS5_IJNSA_ILi8EEESH_EEENS5_IJSH_SB_EEEEEEEvNS4_8identityENS4_13SM90_TMA_LOADES1B_vS1C_EENS_8epilogue10collective6detail29Sm90TmaWarpSpecializedAdapterINS1G_15DefaultEpilogueISJ_SK_SK_NS1F_6thread17LinearCombinationISJ_Li1EffLNS1K_9ScaleType4KindE0ELNS_15FloatRoundStyleE2ESJ_EENS1_15EpilogueDefaultEEEEEvvEEEEvNT_6ParamsE,"",@"SHT_CUDA_INFO"
	.sectionflags	@""
	.align	4


	//----- nvinfo : EIATTR_CUDA_API_VERSION
	.align		4
        /*0000*/ 	.byte	0x04, 0x37
        /*0002*/ 	.short	(.L_18 - .L_17)
.L_17:
        /*0004*/ 	.word	0x00000082


	//----- nvinfo : EIATTR_KPARAM_INFO
	.align		4
.L_18:
        /*0008*/ 	.byte	0x04, 0x17
        /*000a*/ 	.short	(.L_20 - .L_19)
.L_19:
        /*000c*/ 	.word	0x00000000
        /*0010*/ 	.short	0x0000
        /*0012*/ 	.short	0x0070
        /*0014*/ 	.byte	0x00, 0xf0, 0x01, 0x10


	//----- nvinfo : EIATTR_SPARSE_MMA_MASK
	.align		4
.L_20:
        /*0018*/ 	.byte	0x03, 0x50
        /*001a*/ 	.short	0x0000


	//----- nvinfo : EIATTR_MAXREG_COUNT
	.align		4
        /*001c*/ 	.byte	0x03, 0x1b
        /*001e*/ 	.short	0x00a8


	//----- nvinfo : EIATTR_NUM_BARRIERS
	.align		4
        /*0020*/ 	.byte	0x02, 0x4c
        /*0022*/ 	.byte	0x01
	.zero		1


	//----- nvinfo : EIATTR_ANNOTATIONS
	.align		4
        /*0024*/ 	.byte	0x04, 0x55
        /*0026*/ 	.short	(.L_22 - .L_21)


	//   ....[0]....
.L_21:
        /*0028*/ 	.word	0x00000001
        /*002c*/ 	.byte	0x70, 0x06, 0x00, 0x00, 0x01, 0x00, 0x00, 0x00, 0xa0, 0x08, 0x00, 0x00, 0x01, 0x00, 0x00, 0x00
        /* <DEDUP_REMOVED lines=188> */
        /*0bfc*/ 	.byte	0xc0, 0x05, 0x01, 0x00, 0x01, 0x00, 0x00, 0x00, 0x10, 0x06, 0x01, 0x00


	//----- nvinfo : EIATTR_MERCURY_ISA_VERSION
	.align		4
.L_22:
        /*0c08*/ 	.byte	0x03, 0x5f
        /*0c0a*/ 	.short	0x0101


	//----- nvinfo : EIATTR_INT_WARP_WIDE_INSTR_OFFSETS
	.align		4
        /*0c0c*/ 	.byte	0x04, 0x31
        /*0c0e*/ 	.short	(.L_24 - .L_23)


	//   ....[0]....
.L_23:
        /*0c10*/ 	.word	0x00000530


	//   ....[1]....
        /*0c14*/ 	.word	0x00000550


	//   ....[2]....
        /*0c18*/ 	.word	0x000006a0


	//   ....[3]....
        /*0c1c*/ 	.word	0x000053c0


	//----- nvinfo : EIATTR_COOP_GROUP_MASK_REGIDS
	.align		4
.L_24:
        /*0c20*/ 	.byte	0x04, 0x29
        /*0c22*/ 	.short	(.L_26 - .L_25)


	//   ....[0]....
.L_25:
        /*0c24*/ 	.word	0xffffffff


	//   ....[1]....
        /*0c28*/ 	.word	0xffffffff


	//   ....[2]....
        /*0c2c*/ 	.word	0xffffffff


	//   ....[3]....
        /*0c30*/ 	.word	0xffffffff


	//   ....[4]....
        /*0c34*/ 	.word	0xffffffff


	//   ....[5]....
        /*0c38*/ 	.word	0xffffffff


	//----- nvinfo : EIATTR_COOP_GROUP_INSTR_OFFSETS
	.align		4
.L_26:
        /*0c3c*/ 	.byte	0x04, 0x28
        /*0c3e*/ 	.short	(.L_28 - .L_27)


	//   ....[0]....
.L_27:
        /*0c40*/ 	.word	0x00000070


	//   ....[1]....
        /*0c44*/ 	.word	0x00000080


	//   ....[2]....
        /*0c48*/ 	.word	0x000001a0


	//   ....[3]....
        /*0c4c*/ 	.word	0x000003c0


	//   ....[4]....
        /*0c50*/ 	.word	0x000007b0


	//   ....[5]....
        /*0c54*/ 	.word	0x00001530


	//----- nvinfo : EIATTR_REG_RECONFIG
	.align		4
.L_28:
        /*0c58*/ 	.byte	0x01, 0x54
	.zero		2


	//----- nvinfo : EIATTR_MBARRIER_INSTR_OFFSETS
	.align		4
        /*0c5c*/ 	.byte	0x04, 0x39
        /*0c5e*/ 	.short	(.L_30 - .L_29)


	//   ....[0]....
.L_29:
        /*0c60*/ 	.word	0x00000320
        /*0c64*/ 	.word	0x000000ff
        /*0c68*/ 	.word	0x00000000
        /*0c6c*/ 	.short	0x0100
        /*0c6e*/ 	.byte	0x09
	.zero		1


	//   ....[1]....
        /*0c70*/ 	.word	0x00000330
        /*0c74*/ 	.word	0x000000ff
        /*0c78*/ 	.word	0x00000020
        /*0c7c*/ 	.short	0x0100
        /*0c7e*/ 	.byte	0x09
	.zero		1


	//   ....[2]....
        /*0c80*/ 	.word	0x00000340
        /*0c84*/ 	.word	0x000000ff
        /*0c88*/ 	.word	0x00000008
        /*0c8c*/ 	.short	0x0100
        /*0c8e*/ 	.byte	0x09
	.zero		1


	//   ....[3]....
        /*0c90*/ 	.word	0x00000350
        /*0c94*/ 	.word	0x000000ff
        /*0c98*/ 	.word	0x00000028
        /*0c9c*/ 	.short	0x0100
        /*0c9e*/ 	.byte	0x09
	.zero		1


	//   ....[4]....
        /*0ca0*/ 	.word	0x00000360
        /*0ca4*/ 	.word	0x000000ff
        /*0ca8*/ 	.word	0x00000010
        /*0cac*/ 	.short	0x0100
        /*0cae*/ 	.byte	0x09
	.zero		1


	//   ....[5]....
        /*0cb0*/ 	.word	0x00000370
        /*0cb4*/ 	.word	0x000000ff
        /*0cb8*/ 	.word	0x00000030
        /*0cbc*/ 	.short	0x0100
        /*0cbe*/ 	.byte	0x09
	.zero		1


	//   ....[6]....
        /*0cc0*/ 	.word	0x00000380
        /*0cc4*/ 	.word	0x000000ff
        /*0cc8*/ 	.word	0x00000018
        /*0ccc*/ 	.short	0x0100
        /*0cce*/ 	.byte	0x09
	.zero		1


	//   ....[7]....
        /*0cd0*/ 	.word	0x00000390
        /*0cd4*/ 	.word	0x000000ff
        /*0cd8*/ 	.word	0x00000038
        /*0cdc*/ 	.short	0x0100
        /*0cde*/ 	.byte	0x09
	.zero		1


	//   ....[8]....
        /*0ce0*/ 	.word	0x00000730
        /*0ce4*/ 	.word	0x000000ff
        /*0ce8*/ 	.word	0x00000050
        /*0cec*/ 	.short	0x0100
        /*0cee*/ 	.byte	0x06
	.zero		1


	//   ....[9]....
        /*0cf0*/ 	.word	0x00000760
        /*0cf4*/ 	.word	0x000000ff
        /*0cf8*/ 	.word	0x00000058
        /*0cfc*/ 	.short	0x0100
        /*0cfe*/ 	.byte	0x06
	.zero		1


	//   ....[10]....
        /*0d00*/ 	.word	0x00001d30
        /*0d04*/ 	.word	0x000000ff
        /*0d08*/ 	.word	0x00000000
        /*0d0c*/ 	.short	0x010a
        /*0d0e*/ 	.byte	0x06
	.zero		1


	//   ....[11]....
        /*0d10*/ 	.word	0x00001d70
        /*0d14*/ 	.word	0x000000ff
        /*0d18*/ 	.word	0x00000000
        /*0d1c*/ 	.short	0x010a
        /*0d1e*/ 	.byte	0x06
	.zero		1


	//   ....[12]....
        /*0d20*/ 	.word	0x000030e0
        /*0d24*/ 	.word	0x000000ff
        /*0d28*/ 	.word	0x00000000
        /*0d2c*/ 	.short	0x010a
        /*0d2e*/ 	.byte	0x10
	.zero		1


	//   ....[13]....
        /*0d30*/ 	.word	0x00003120
        /*0d34*/ 	.word	0x000000ff
        /*0d38*/ 	.word	0x00000000
        /*0d3c*/ 	.short	0x010a
        /*0d3e*/ 	.byte	0x10
	.zero		1


	//   ....[14]....
        /*0d40*/ 	.word	0x000042c0
        /*0d44*/ 	.word	0x000000e5
        /*0d48*/ 	.word	0x00000000
        /*0d4c*/ 	.short	0x0101
        /*0d4e*/ 	.byte	0x3f
	.zero		1


	//   ....[15]....
        /*0d50*/ 	.word	0x00005480
        /*0d54*/ 	.word	0x00000018
        /*0d58*/ 	.word	0x00000000
        /*0d5c*/ 	.short	0x0101
        /*0d5e*/ 	.byte	0x3f
	.zero		1


	//   ....[16]....
        /*0d60*/ 	.word	0x0000f800
        /*0d64*/ 	.word	0x00000005
        /*0d68*/ 	.word	0x00000020
        /*0d6c*/ 	.short	0x010a
        /*0d6e*/ 	.byte	0x3f
	.zero		1


	//   ....[17]....
        /*0d70*/ 	.word	0x0000fc50
        /*0d74*/ 	.word	0x00000003
        /*0d78*/ 	.word	0x00000058
        /*0d7c*/ 	.short	0x0101
        /*0d7e*/ 	.byte	0x3f
	.zero		1


	//   ....[18]....
        /*0d80*/ 	.word	0x00010360
        /*0d84*/ 	.word	0x00000005
        /*0d88*/ 	.word	0x00000000
        /*0d8c*/ 	.short	0x010a
        /*0d8e*/ 	.byte	0x3f
	.zero		1


	//   ....[19]....
        /*0d90*/ 	.word	0x000103e0
        /*0d94*/ 	.word	0x00000007
        /*0d98*/ 	.word	0x00000000
        /*0d9c*/ 	.short	0x010a
        /*0d9e*/ 	.byte	0x3f
	.zero		1


	//   ....[20]....
        /*0da0*/ 	.word	0x00010470
        /*0da4*/ 	.word	0x00000006
        /*0da8*/ 	.word	0x00000000
        /*0dac*/ 	.short	0x010a
        /*0dae*/ 	.byte	0x3f
	.zero		1


	//   ....[21]....
        /*0db0*/ 	.word	0x00010500
        /*0db4*/ 	.word	0x00000003
        /*0db8*/ 	.word	0x00000000
        /*0dbc*/ 	.short	0x010a
        /*0dbe*/ 	.byte	0x3f
	.zero		1


	//   ....[22]....
        /*0dc0*/ 	.word	0x00010570
        /*0dc4*/ 	.word	0x00000003
        /*0dc8*/ 	.word	0x00000000
        /*0dcc*/ 	.short	0x010a
        /*0dce*/ 	.byte	0x3f
	.zero		1


	//   ....[23]....
        /*0dd0*/ 	.word	0x000105e0
        /*0dd4*/ 	.word	0x00000000
        /*0dd8*/ 	.word	0x00000000
        /*0ddc*/ 	.short	0x010a
        /*0dde*/ 	.byte	0x3f
	.zero		1


	//   ....[24]....
        /*0de0*/ 	.word	0x000106c0
        /*0de4*/ 	.word	0x00000005
        /*0de8*/ 	.word	0x00000020
        /*0dec*/ 	.short	0x010a
        /*0dee*/ 	.byte	0x3f
	.zero		1


	//   ....[25]....
        /*0df0*/ 	.word	0x00010790
        /*0df4*/ 	.word	0x00000005
        /*0df8*/ 	.word	0x00000000
        /*0dfc*/ 	.short	0x010a
        /*0dfe*/ 	.byte	0x3f
	.zero		1


	//   ....[26]....
        /*0e00*/ 	.word	0x000107e0
        /*0e04*/ 	.word	0x00000007
        /*0e08*/ 	.word	0x00000000
        /*0e0c*/ 	.short	0x010a
        /*0e0e*/ 	.byte	0x3f
	.zero		1


	//   ....[27]....
        /*0e10*/ 	.word	0x00010830
        /*0e14*/ 	.word	0x00000006
        /*0e18*/ 	.word	0x00000000
        /*0e1c*/ 	.short	0x010a
        /*0e1e*/ 	.byte	0x3f
	.zero		1


	//----- nvinfo : EIATTR_NUM_MBARRIERS
	.align		4
.L_30:
        /*0e20*/ 	.byte	0x03, 0x38
        /*0e22*/ 	.short	0x000a


	//----- nvinfo : EIATTR_EXIT_INSTR_OFFSETS
	.align		4
        /*0e24*/ 	.byte	0x04, 0x1c
        /*0e26*/ 	.short	(.L_32 - .L_31)


	//   ....[0]....
.L_31:
        /*0e28*/ 	.word	0x00000940


	//   ....[1]....
        /*0e2c*/ 	.word	0x000011d0


	//   ....[2]....
        /*0e30*/ 	.word	0x0000eef0


	//   ....[3]....
        /*0e34*/ 	.word	0x0000f480


	//   ....[4]....
        /*0e38*/ 	.word	0x00010550


	//----- nvinfo : EIATTR_MAX_THREADS
	.align		4
.L_32:
        /*0e3c*/ 	.byte	0x04, 0x05
        /*0e3e*/ 	.short	(.L_34 - .L_33)
.L_33:
        /*0e40*/ 	.word	0x00000180
        /*0e44*/ 	.word	0x00000001
        /*0e48*/ 	.word	0x00000001


	//----- nvinfo : EIATTR_CRS_STACK_SIZE
	.align		4
.L_34:
        /*0e4c*/ 	.byte	0x04, 0x1e
        /*0e4e*/ 	.short	(.L_36 - .L_35)
.L_35:
        /*0e50*/ 	.word	0x00000000


	//----- nvinfo : EIATTR_CBANK_PARAM_SIZE
	.align		4
.L_36:
        /*0e54*/ 	.byte	0x03, 0x19
        /*0e56*/ 	.short	0x0470


	//----- nvinfo : EIATTR_PARAM_CBANK
	.align		4
        /*0e58*/ 	.byte	0x04, 0x0a
        /*0e5a*/ 	.short	(.L_38 - .L_37)
	.align		4
.L_37:
        /*0e5c*/ 	.word	index@(.nv.constant0._ZN7cutlass13device_kernelINS_4gemm6kernel13GemmUniversalIN4cute5tupleIJiiiiEEENS1_10collective13CollectiveMmaINS1_37MainloopSm90TmaGmmaWarpSpecializedFP8ILi4ENS5_IJNS4_1CILi1EEENSA_ILi2EEESB_EEENS1_35KernelTmaWarpSpecializedCooperativeEEENS5_IJNSA_ILi256EEENSA_ILi128EEESH_EEENS_12float_e4m3_tENS5_IJlSB_lEEESJ_SK_NS4_8TiledMMAINS4_8MMA_AtomIJNS4_4SM904GMMA31MMA_64x128x32_F32E4M3E4M3_SS_TNILNSO_7ScaleInE1ELSQ_1EEEEEENS4_6LayoutINS5_IJSC_SB_SB_EEENS5_IJSB_NSA_ILi0EEESV_EEEEENS5_IJNS4_10UnderscoreESY_SY_EEEEENS4_23SM90_TMA_LOAD_MULTICASTENS4_14ComposedLayoutINS4_7SwizzleILi3ELi4ELi3EEENS4_18smem_ptr_flag_bitsILi8EEENST_INS5_IJNSA_ILi8EEESH_EEENS5_IJSH_SB_EEEEEEEvNS4_8identityENS4_13SM90_TMA_LOADES1B_vS1C_EENS_8epilogue10collective6detail29Sm90TmaWarpSpecializedAdapterINS1G_15DefaultEpilogueISJ_SK_SK_NS1F_6thread17LinearCombinationISJ_Li1EffLNS1K_9ScaleType4KindE0ELNS_15FloatRoundStyleE2ESJ_EENS1_15EpilogueDefaultEEEEEvvEEEEvNT_6ParamsE)
        /*0e60*/ 	.short	0x0210
        /*0e62*/ 	.short	0x0470


	//----- nvinfo : EIATTR_SW_WAR
	.align		4
.L_38:
        /*0e64*/ 	.byte	0x04, 0x36
        /*0e66*/ 	.short	(.L_40 - .L_39)
.L_39:
        /*0e68*/ 	.word	0x00000008
.L_40:


//--------------------- .nv.callgraph             --------------------------
	.section	.nv.callgraph,"",@"SHT_CUDA_CALLGRAPH"
	.align	4
	.sectionentsize	8
	.align		4
        /*0000*/ 	.word	0x00000000
	.align		4
        /*0004*/ 	.word	0xffffffff
	.align		4
        /*0008*/ 	.word	0x00000000
	.align		4
        /*000c*/ 	.word	0xfffffffe
	.align		4
        /*0010*/ 	.word	0x00000000
	.align		4
        /*0014*/ 	.word	0xfffffffd
	.align		4
        /*0018*/ 	.word	0x00000000
	.align		4
        /*001c*/ 	.word	0xfffffffc


//--------------------- .nv.constant4             --------------------------
	.section	.nv.constant4,"a",@progbits
	.align	8
	.align		8
.nv.constant4:
        /*0000*/ 	.dword	_ZN40_INTERNAL_286c9219_4_k_cu_103e79be_175944cuda3std3__45__cpo5beginE
	.align		8
        /*0008*/ 	.dword	_ZN40_INTERNAL_286c9219_4_k_cu_103e79be_175944cuda3std3__45__cpo3endE
	.align		8
        /*0010*/ 	.dword	_ZN40_INTERNAL_286c9219_4_k_cu_103e79be_175944cuda3std3__45__cpo6cbeginE
	.align		8
        /*0018*/ 	.dword	_ZN40_INTERNAL_286c9219_4_k_cu_103e79be_175944cuda3std3__45__cpo4cendE
	.align		8
        /*0020*/ 	.dword	_ZN40_INTERNAL_286c9219_4_k_cu_103e79be_175944cuda3std3__442_GLOBAL__N__286c9219_4_k_cu_103e79be_175946ignoreE
	.align		8
        /*0028*/ 	.dword	_ZN40_INTERNAL_286c9219_4_k_cu_103e79be_175944cuda3std3__419piecewise_constructE
	.align		8
        /*0030*/ 	.dword	_ZN40_INTERNAL_286c9219_4_k_cu_103e79be_175944cuda3std3__48in_placeE
	.align		8
        /*0038*/ 	.dword	_ZN40_INTERNAL_286c9219_4_k_cu_103e79be_175944cuda3std6ranges3__45__cpo4swapE
	.align		8
        /*0040*/ 	.dword	_ZN40_INTERNAL_286c9219_4_k_cu_103e79be_175944cuda3std6ranges3__45__cpo9iter_moveE
	.align		8
        /*0048*/ 	.dword	_ZN40_INTERNAL_286c9219_4_k_cu_103e79be_175944cute7productE
	.align		8
        /*0050*/ 	.dword	_ZN40_INTERNAL_286c9219_4_k_cu_103e79be_175944cute1_E


//--------------------- .text._ZN7cutlass13device_kernelINS_4gemm6kernel13GemmUniversalIN4cute5tupleIJiiiiEEENS1_10collective13CollectiveMmaINS1_37MainloopSm90TmaGmmaWarpSpecializedFP8ILi4ENS5_IJNS4_1CILi1EEENSA_ILi2EEESB_EEENS1_35KernelTmaWarpSpecializedCooperativeEEENS5_IJNSA_ILi256EEENSA_ILi128EEESH_EEENS_12float_e4m3_tENS5_IJlSB_lEEESJ_SK_NS4_8TiledMMAINS4_8MMA_AtomIJNS4_4SM904GMMA31MMA_64x128x32_F32E4M3E4M3_SS_TNILNSO_7ScaleInE1ELSQ_1EEEEEENS4_6LayoutINS5_IJSC_SB_SB_EEENS5_IJSB_NSA_ILi0EEESV_EEEEENS5_IJNS4_10UnderscoreESY_SY_EEEEENS4_23SM90_TMA_LOAD_MULTICASTENS4_14ComposedLayoutINS4_7SwizzleILi3ELi4ELi3EEENS4_18smem_ptr_flag_bitsILi8EEENST_INS5_IJNSA_ILi8EEESH_EEENS5_IJSH_SB_EEEEEEEvNS4_8identityENS4_13SM90_TMA_LOADES1B_vS1C_EENS_8epilogue10collective6detail29Sm90TmaWarpSpecializedAdapterINS1G_15DefaultEpilogueISJ_SK_SK_NS1F_6thread17LinearCombinationISJ_Li1EffLNS1K_9ScaleType4KindE0ELNS_15FloatRoundStyleE2ESJ_EENS1_15EpilogueDefaultEEEEEvvEEEEvNT_6ParamsE --------------------------
	.section	.text._ZN7cutlass13device_kernelINS_4gemm6kernel13GemmUniversalIN4cute5tupleIJiiiiEEENS1_10collective13CollectiveMmaINS1_37MainloopSm90TmaGmmaWarpSpecializedFP8ILi4ENS5_IJNS4_1CILi1EEENSA_ILi2EEESB_EEENS1_35KernelTmaWarpSpecializedCooperativeEEENS5_IJNSA_ILi256EEENSA_ILi128EEESH_EEENS_12float_e4m3_tENS5_IJlSB_lEEESJ_SK_NS4_8TiledMMAINS4_8MMA_AtomIJNS4_4SM904GMMA31MMA_64x128x32_F32E4M3E4M3_SS_TNILNSO_7ScaleInE1ELSQ_1EEEEEENS4_6LayoutINS5_IJSC_SB_SB_EEENS5_IJSB_NSA_ILi0EEESV_EEEEENS5_IJNS4_10UnderscoreESY_SY_EEEEENS4_23SM90_TMA_LOAD_MULTICASTENS4_14ComposedLayoutINS4_7SwizzleILi3ELi4ELi3EEENS4_18smem_ptr_flag_bitsILi8EEENST_INS5_IJNSA_ILi8EEESH_EEENS5_IJSH_SB_EEEEEEEvNS4_8identityENS4_13SM90_TMA_LOADES1B_vS1C_EENS_8epilogue10collective6detail29Sm90TmaWarpSpecializedAdapterINS1G_15DefaultEpilogueISJ_SK_SK_NS1F_6thread17LinearCombinationISJ_Li1EffLNS1K_9ScaleType4KindE0ELNS_15FloatRoundStyleE2ESJ_EENS1_15EpilogueDefaultEEEEEvvEEEEvNT_6ParamsE,"ax",@progbits
	.align	128
.text._ZN7cutlass13device_kernelINS_4gemm6kernel13GemmUniversalIN4cute5tupleIJiiiiEEENS1_10collective13CollectiveMmaINS1_37MainloopSm90TmaGmmaWarpSpecializedFP8ILi4ENS5_IJNS4_1CILi1EEENSA_ILi2EEESB_EEENS1_35KernelTmaWarpSpecializedCooperativeEEENS5_IJNSA_ILi256EEENSA_ILi128EEESH_EEENS_12float_e4m3_tENS5_IJlSB_lEEESJ_SK_NS4_8TiledMMAINS4_8MMA_AtomIJNS4_4SM904GMMA31MMA_64x128x32_F32E4M3E4M3_SS_TNILNSO_7ScaleInE1ELSQ_1EEEEEENS4_6LayoutINS5_IJSC_SB_SB_EEENS5_IJSB_NSA_ILi0EEESV_EEEEENS5_IJNS4_10UnderscoreESY_SY_EEEEENS4_23SM90_TMA_LOAD_MULTICASTENS4_14ComposedLayoutINS4_7SwizzleILi3ELi4ELi3EEENS4_18smem_ptr_flag_bitsILi8EEENST_INS5_IJNSA_ILi8EEESH_EEENS5_IJSH_SB_EEEEEEEvNS4_8identityENS4_13SM90_TMA_LOADES1B_vS1C_EENS_8epilogue10collective6detail29Sm90TmaWarpSpecializedAdapterINS1G_15DefaultEpilogueISJ_SK_SK_NS1F_6thread17LinearCombinationISJ_Li1EffLNS1K_9ScaleType4KindE0ELNS_15FloatRoundStyleE2ESJ_EENS1_15EpilogueDefaultEEEEEvvEEEEvNT_6ParamsE:
        .type           _ZN7cutlass13device_kernelINS_4gemm6kernel13GemmUniversalIN4cute5tupleIJiiiiEEENS1_10collective13CollectiveMmaINS1_37MainloopSm90TmaGmmaWarpSpecializedFP8ILi4ENS5_IJNS4_1CILi1EEENSA_ILi2EEESB_EEENS1_35KernelTmaWarpSpecializedCooperativeEEENS5_IJNSA_ILi256EEENSA_ILi128EEESH_EEENS_12float_e4m3_tENS5_IJlSB_lEEESJ_SK_NS4_8TiledMMAINS4_8MMA_AtomIJNS4_4SM904GMMA31MMA_64x128x32_F32E4M3E4M3_SS_TNILNSO_7ScaleInE1ELSQ_1EEEEEENS4_6LayoutINS5_IJSC_SB_SB_EEENS5_IJSB_NSA_ILi0EEESV_EEEEENS5_IJNS4_10UnderscoreESY_SY_EEEEENS4_23SM90_TMA_LOAD_MULTICASTENS4_14ComposedLayoutINS4_7SwizzleILi3ELi4ELi3EEENS4_18smem_ptr_flag_bitsILi8EEENST_INS5_IJNSA_ILi8EEESH_EEENS5_IJSH_SB_EEEEEEEvNS4_8identityENS4_13SM90_TMA_LOADES1B_vS1C_EENS_8epilogue10collective6detail29Sm90TmaWarpSpecializedAdapterINS1G_15DefaultEpilogueISJ_SK_SK_NS1F_6thread17LinearCombinationISJ_Li1EffLNS1K_9ScaleType4KindE0ELNS_15FloatRoundStyleE2ESJ_EENS1_15EpilogueDefaultEEEEEvvEEEEvNT_6ParamsE,@function
        .size           _ZN7cutlass13device_kernelINS_4gemm6kernel13GemmUniversalIN4cute5tupleIJiiiiEEENS1_10collective13CollectiveMmaINS1_37MainloopSm90TmaGmmaWarpSpecializedFP8ILi4ENS5_IJNS4_1CILi1EEENSA_ILi2EEESB_EEENS1_35KernelTmaWarpSpecializedCooperativeEEENS5_IJNSA_ILi256EEENSA_ILi128EEESH_EEENS_12float_e4m3_tENS5_IJlSB_lEEESJ_SK_NS4_8TiledMMAINS4_8MMA_AtomIJNS4_4SM904GMMA31MMA_64x128x32_F32E4M3E4M3_SS_TNILNSO_7ScaleInE1ELSQ_1EEEEEENS4_6LayoutINS5_IJSC_SB_SB_EEENS5_IJSB_NSA_ILi0EEESV_EEEEENS5_IJNS4_10UnderscoreESY_SY_EEEEENS4_23SM90_TMA_LOAD_MULTICASTENS4_14ComposedLayoutINS4_7SwizzleILi3ELi4ELi3EEENS4_18smem_ptr_flag_bitsILi8EEENST_INS5_IJNSA_ILi8EEESH_EEENS5_IJSH_SB_EEEEEEEvNS4_8identityENS4_13SM90_TMA_LOADES1B_vS1C_EENS_8epilogue10collective6detail29Sm90TmaWarpSpecializedAdapterINS1G_15DefaultEpilogueISJ_SK_SK_NS1F_6thread17LinearCombinationISJ_Li1EffLNS1K_9ScaleType4KindE0ELNS_15FloatRoundStyleE2ESJ_EENS1_15EpilogueDefaultEEEEEvvEEEEvNT_6ParamsE,(.L_x_332 - _ZN7cutlass13device_kernelINS_4gemm6kernel13GemmUniversalIN4cute5tupleIJiiiiEEENS1_10collective13CollectiveMmaINS1_37MainloopSm90TmaGmmaWarpSpecializedFP8ILi4ENS5_IJNS4_1CILi1EEENSA_ILi2EEESB_EEENS1_35KernelTmaWarpSpecializedCooperativeEEENS5_IJNSA_ILi256EEENSA_ILi128EEESH_EEENS_12float_e4m3_tENS5_IJlSB_lEEESJ_SK_NS4_8TiledMMAINS4_8MMA_AtomIJNS4_4SM904GMMA31MMA_64x128x32_F32E4M3E4M3_SS_TNILNSO_7ScaleInE1ELSQ_1EEEEEENS4_6LayoutINS5_IJSC_SB_SB_EEENS5_IJSB_NSA_ILi0EEESV_EEEEENS5_IJNS4_10UnderscoreESY_SY_EEEEENS4_23SM90_TMA_LOAD_MULTICASTENS4_14ComposedLayoutINS4_7SwizzleILi3ELi4ELi3EEENS4_18smem_ptr_flag_bitsILi8EEENST_INS5_IJNSA_ILi8EEESH_EEENS5_IJSH_SB_EEEEEEEvNS4_8identityENS4_13SM90_TMA_LOADES1B_vS1C_EENS_8epilogue10collective6detail29Sm90TmaWarpSpecializedAdapterINS1G_15DefaultEpilogueISJ_SK_SK_NS1F_6thread17LinearCombinationISJ_Li1EffLNS1K_9ScaleType4KindE0ELNS_15FloatRoundStyleE2ESJ_EENS1_15EpilogueDefaultEEEEEvvEEEEvNT_6ParamsE)
        .other          _ZN7cutlass13device_kernelINS_4gemm6kernel13GemmUniversalIN4cute5tupleIJiiiiEEENS1_10collective13CollectiveMmaINS1_37MainloopSm90TmaGmmaWarpSpecializedFP8ILi4ENS5_IJNS4_1CILi1EEENSA_ILi2EEESB_EEENS1_35KernelTmaWarpSpecializedCooperativeEEENS5_IJNSA_ILi256EEENSA_ILi128EEESH_EEENS_12float_e4m3_tENS5_IJlSB_lEEESJ_SK_NS4_8TiledMMAINS4_8MMA_AtomIJNS4_4SM904GMMA31MMA_64x128x32_F32E4M3E4M3_SS_TNILNSO_7ScaleInE1ELSQ_1EEEEEENS4_6LayoutINS5_IJSC_SB_SB_EEENS5_IJSB_NSA_ILi0EEESV_EEEEENS5_IJNS4_10UnderscoreESY_SY_EEEEENS4_23SM90_TMA_LOAD_MULTICASTENS4_14ComposedLayoutINS4_7SwizzleILi3ELi4ELi3EEENS4_18smem_ptr_flag_bitsILi8EEENST_INS5_IJNSA_ILi8EEESH_EEENS5_IJSH_SB_EEEEEEEvNS4_8identityENS4_13SM90_TMA_LOADES1B_vS1C_EENS_8epilogue10collective6detail29Sm90TmaWarpSpecializedAdapterINS1G_15DefaultEpilogueISJ_SK_SK_NS1F_6thread17LinearCombinationISJ_Li1EffLNS1K_9ScaleType4KindE0ELNS_15FloatRoundStyleE2ESJ_EENS1_15EpilogueDefaultEEEEEvvEEEEvNT_6ParamsE,@"STO_CUDA_ENTRY STV_DEFAULT"
_ZN7cutlass13device_kernelINS_4gemm6kernel13GemmUniversalIN4cute5tupleIJiiiiEEENS1_10collective13CollectiveMmaINS1_37MainloopSm90TmaGmmaWarpSpecializedFP8ILi4ENS5_IJNS4_1CILi1EEENSA_ILi2EEESB_EEENS1_35KernelTmaWarpSpecializedCooperativeEEENS5_IJNSA_ILi256EEENSA_ILi128EEESH_EEENS_12float_e4m3_tENS5_IJlSB_lEEESJ_SK_NS4_8TiledMMAINS4_8MMA_AtomIJNS4_4SM904GMMA31MMA_64x128x32_F32E4M3E4M3_SS_TNILNSO_7ScaleInE1ELSQ_1EEEEEENS4_6LayoutINS5_IJSC_SB_SB_EEENS5_IJSB_NSA_ILi0EEESV_EEEEENS5_IJNS4_10UnderscoreESY_SY_EEEEENS4_23SM90_TMA_LOAD_MULTICASTENS4_14ComposedLayoutINS4_7SwizzleILi3ELi4ELi3EEENS4_18smem_ptr_flag_bitsILi8EEENST_INS5_IJNSA_ILi8EEESH_EEENS5_IJSH_SB_EEEEEEEvNS4_8identityENS4_13SM90_TMA_LOADES1B_vS1C_EENS_8epilogue10collective6detail29Sm90TmaWarpSpecializedAdapterINS1G_15DefaultEpilogueISJ_SK_SK_NS1F_6thread17LinearCombinationISJ_Li1EffLNS1K_9ScaleType4KindE0ELNS_15FloatRoundStyleE2ESJ_EENS1_15EpilogueDefaultEEEEEvvEEEEvNT_6ParamsE:
[----:B------:R-:W0:Y:S02]  /*0000*/  LDC R1, c[0x0][0x28] ;  /* 0x00000a00ff017b82 */ /* 0x000e240000000800 */
[----:B0-----:R-:W-:Y:S01]  /*0010*/  VIADD R1, R1, 0xffffff08 ;  /* 0xffffff0801017836 */ /* 0x001fe20000000000 */
[----:B------:R-:W0:Y:S01]  /*0020*/  S2R R5, SR_TID.X ;  /* 0x0000000000057919 */ /* 0x000e220000002100 */
[----:B------:R-:W-:Y:S01]  /*0030*/  ELECT P0, URZ, PT ;  /* 0x00000000003f782f */ /* 0x000fe20003800000 */
[----:B------:R-:W-:Y:S01]  /*0040*/  BSSY B0, `(.L_x_0) ;  /* 0x0000015000007945 */ /* 0x000fe20003800000 */
[--C-:B0-----:R-:W-:Y:S02]  /*0050*/  SHF.R.U32.HI R0, RZ, 0x5, R5.reuse ;  /* 0x00000005ff007819 */ /* 0x101fe40000011605 */
[----:B------:R-:W-:-:S03]  /*0060*/  SHF.R.U32.HI R2, RZ, 0x7, R5 ;  /* 0x00000007ff027819 */ /* 0x000fc60000011605 */
[----:B------:R-:W0:Y:S04]  /*0070*/  SHFL.IDX PT, R3, R0, RZ, 0x1f ;  /* 0x00001fff00037589 */ /* 0x000e2800000e0000 */
[----:B------:R-:W1:Y:S01]  /*0080*/  SHFL.IDX PT, R2, R2, RZ, 0x1f ;  /* 0x00001fff02027589 */ /* 0x000e6200000e0000 */
[----:B0-----:R-:W-:Y:S02]  /*0090*/  R2UR UR4, R3 ;  /* 0x00000000030472ca */ /* 0x001fe400000e0000 */
[----:B-1----:R-:W-:-:S11]  /*00a0*/  R2UR UR6, R2 ;  /* 0x00000000020672ca */ /* 0x002fd600000e0000 */
[----:B------:R-:W-:Y:S02]  /*00b0*/  USHF.R.S32.HI UR5, URZ, 0x1f, UR4 ;  /* 0x0000001f3f057899 */ /* 0x000fe40008011404 */
[----:B------:R-:W-:Y:S02]  /*00c0*/  ISETP.NE.OR P0, PT, RZ, UR4, !P0 ;  /* 0x00000004ff007c0c */ /* 0x000fe4000c705670 */
[----:B------:R-:W-:-:S04]  /*00d0*/  ULEA.HI UR5, UR5, UR4, URZ, 0x2 ;  /* 0x0000000405057291 */ /* 0x000fc8000f8f103f */
[----:B------:R-:W-:-:S04]  /*00e0*/  ULOP3.LUT UR5, UR5, 0xfffffffc, URZ, 0xc0, !UPT ;  /* 0xfffffffc05057892 */ /* 0x000fc8000f8ec03f */
[----:B------:R-:W-:-:S03]  /*00f0*/  UIADD3 UR8, UR4, -UR5, URZ ;  /* 0x8000000504087290 */ /* 0x000fc6000fffe03f */
[----:B------:R-:W-:Y:S09]  /*0100*/  @P0 BRA `(.L_x_1) ;  /* 0x0000000000200947 */ /* 0x000ff20003800000 */
[----:B------:R-:W-:Y:S02]  /*0110*/  ULDC.64 UR4, c[0x0][0x198] ;  /* 0x0000660000047ab9 */ /* 0x000fe40000000a00 */
[----:B------:R-:W-:Y:S02]  /*0120*/  UIADD3 UR10, UP0, UR4, 0xf0, URZ ;  /* 0x000000f0040a7890 */ /* 0x000fe4000ff1e03f */
[----:B------:R-:W-:Y:S02]  /*0130*/  UIADD3 UR4, UP1, UR4, 0x1f0, URZ ;  /* 0x000001f004047890 */ /* 0x000fe4000ff3e03f */
[----:B------:R-:W-:Y:S02]  /*0140*/  UIADD3.X UR11, URZ, UR5, URZ, UP0, !UPT ;  /* 0x000000053f0b7290 */ /* 0x000fe400087fe43f */
[----:B------:R-:W-:-:S07]  /*0150*/  UIADD3.X UR5, URZ, UR5, URZ, UP1, !UPT ;  /* 0x000000053f057290 */ /* 0x000fce0008ffe43f */
[----:B------:R0:W-:Y:S02]  /*0160*/  UTMACCTL.PF [UR10] ;  /* 0x000000000a0079b9 */ /* 0x0001e40008040000 */
[----:B------:R0:W-:Y:S02]  /*0170*/  UTMACCTL.PF [UR4] ;  /* 0x00000000040079b9 */ /* 0x0001e40008040000 */
[----:B0-----:R-:W-:Y:S01]  /*0180*/  NOP ;  /* 0x0000000000007918 */ /* 0x001fe20000000000 */
.L_x_1:
[----:B------:R-:W-:Y:S05]  /*0190*/  BSYNC B0 ;  /* 0x0000000000007941 */ /* 0x000fea0003800000 */
.L_x_0:
[----:B------:R-:W0:Y:S01]  /*01a0*/  SHFL.IDX PT, R3, R0, RZ, 0x1f ;  /* 0x00001fff00037589 */ /* 0x000e2200000e0000 */
[----:B------:R-:W-:Y:S01]  /*01b0*/  UISETP.NE.AND UP0, UPT, UR8, 0x3, UPT ;  /* 0x000000030800788c */ /* 0x000fe2000bf05270 */
[----:B------:R-:W-:Y:S01]  /*01c0*/  ISETP.NE.AND P2, PT, RZ, UR6, PT ;  /* 0x00000006ff007c0c */ /* 0x000fe2000bf45270 */
[----:B------:R-:W-:Y:S02]  /*01d0*/  UIADD3 UR10, UR6, -0x1, URZ ;  /* 0xffffffff060a7890 */ /* 0x000fe4000fffe03f */
[----:B------:R-:W-:Y:S02]  /*01e0*/  UISETP.EQ.OR UP0, UPT, UR8, URZ, !UP0 ;  /* 0x0000003f0800728c */ /* 0x000fe4000c702670 */
[----:B------:R-:W-:Y:S02]  /*01f0*/  UISETP.GE.U32.AND UP1, UPT, UR10, 0x2, UPT ;  /* 0x000000020a00788c */ /* 0x000fe4000bf26070 */
[----:B------:R-:W-:-:S04]  /*0200*/  UISETP.EQ.AND UP0, UPT, UR6, URZ, UP0 ;  /* 0x0000003f0600728c */ /* 0x000fc80008702270 */
[----:B------:R-:W-:-:S04]  /*0210*/  USEL UR13, URZ, 0x1, !UP0 ;  /* 0x000000013f0d7887 */ /* 0x000fc8000c000000 */
[----:B------:R-:W-:Y:S01]  /*0220*/  USEL UR13, UR13, 0x2, UP1 ;  /* 0x000000020d0d7887 */ /* 0x000fe20008800000 */
[----:B0-----:R-:W-:-:S13]  /*0230*/  ISETP.NE.AND P0, PT, R3, RZ, PT ;  /* 0x000000ff0300720c */ /* 0x001fda0003f05270 */
[----:B------:R-:W-:Y:S05]  /*0240*/  @P0 BRA `(.L_x_2) ;  /* 0x0000000000580947 */ /* 0x000fea0003800000 */
[----:B------:R-:W0:Y:S01]  /*0250*/  S2UR UR9, SR_CgaCtaId ;  /* 0x00000000000979c3 */ /* 0x000e220000008800 */
[----:B------:R-:W-:Y:S01]  /*0260*/  UMOV UR4, 0x400 ;  /* 0x0000040000047882 */ /* 0x000fe20000000000 */
[----:B------:R-:W-:Y:S01]  /*0270*/  UMOV UR5, 0x1 ;  /* 0x0000000100057882 */ /* 0x000fe20000000000 */
[----:B------:R-:W-:Y:S01]  /*0280*/  UMOV UR6, 0x4 ;  /* 0x0000000400067882 */ /* 0x000fe20000000000 */
[----:B------:R-:W-:Y:S01]  /*0290*/  ELECT P0, URZ, PT ;  /* 0x00000000003f782f */ /* 0x000fe20003800000 */
[----:B------:R-:W-:-:S04]  /*02a0*/  UIADD3 UR6, -UR6, 0x100000, URZ ;  /* 0x0010000006067890 */ /* 0x000fc8000fffe13f */
[----:B------:R-:W-:Y:S02]  /*02b0*/  USHF.L.U32 UR7, UR6, 0xb, URZ ;  /* 0x0000000b06077899 */ /* 0x000fe4000800063f */
[----:B------:R-:W-:Y:S02]  /*02c0*/  USHF.L.U32 UR6, UR6, 0x1, URZ ;  /* 0x0000000106067899 */ /* 0x000fe4000800063f */
[----:B0-----:R-:W-:Y:S02]  /*02d0*/  ULEA UR9, UR9, UR4, 0x18 ;  /* 0x0000000409097291 */ /* 0x001fe4000f8ec03f */
[----:B------:R-:W-:-:S04]  /*02e0*/  UIADD3 UR4, -UR5, 0x100000, URZ ;  /* 0x0010000005047890 */ /* 0x000fc8000fffe13f */
[----:B------:R-:W-:Y:S02]  /*02f0*/  USHF.L.U32 UR5, UR4, 0xb, URZ ;  /* 0x0000000b04057899 */ /* 0x000fe4000800063f */
[----:B------:R-:W-:Y:S01]  /*0300*/  USHF.L.U32 UR4, UR4, 0x1, URZ ;  /* 0x0000000104047899 */ /* 0x000fe2000800063f */
[----:B------:R-:W0:Y:S11]  /*0310*/  FENCE.VIEW.ASYNC.S ;  /* 0x00000000000073c6 */ /* 0x000e360000000000 */
[----:B0-----:R0:W1:Y:S01]  /*0320*/  SYNCS.EXCH.64 URZ, [UR9], UR4 ;  /* 0x00000004093f75b2 */ /* 0x0010620008000100 */
[----:B------:R0:W2:Y:S01]  /*0330*/  SYNCS.EXCH.64 URZ, [UR9+0x20], UR6 ;  /* 0x00002006093f75b2 */ /* 0x0000a20008000100 */
[----:B------:R0:W3:Y:S01]  /*0340*/  SYNCS.EXCH.64 URZ, [UR9+0x8], UR4 ;  /* 0x00000804093f75b2 */ /* 0x0000e20008000100 */
[----:B------:R0:W4:Y:S01]  /*0350*/  SYNCS.EXCH.64 URZ, [UR9+0x28], UR6 ;  /* 0x00002806093f75b2 */ /* 0x0001220008000100 */
[----:B------:R0:W0:Y:S01]  /*0360*/  SYNCS.EXCH.64 URZ, [UR9+0x10], UR4 ;  /* 0x00001004093f75b2 */ /* 0x0000220008000100 */
[----:B------:R0:W0:Y:S01]  /*0370*/  SYNCS.EXCH.64 URZ, [UR9+0x30], UR6 ;  /* 0x00003006093f75b2 */ /* 0x0000220008000100 */
[----:B------:R0:W0:Y:S01]  /*0380*/  SYNCS.EXCH.64 URZ, [UR9+0x18], UR4 ;  /* 0x00001804093f75b2 */ /* 0x0000220008000100 */
[----:B------:R0:W0:Y:S01]  /*0390*/  SYNCS.EXCH.64 URZ, [UR9+0x38], UR6 ;  /* 0x00003806093f75b2 */ /* 0x0000220008000100 */
[----:B------:R-:W-:Y:S01]  /*03a0*/  NOP ;  /* 0x0000000000007918 */ /* 0x000fe20000000000 */
.L_x_2:
[----:B------:R-:W-:Y:S01]  /*03b0*/  SHF.R.S32.HI R4, RZ, 0x1f, R5 ;  /* 0x0000001fff047819 */ /* 0x000fe20000011405 */
[----:B------:R-:W5:Y:S01]  /*03c0*/  SHFL.IDX PT, R0, R0, RZ, 0x1f ;  /* 0x00001fff00007589 */ /* 0x000f6200000e0000 */
[----:B------:R-:W-:Y:S01]  /*03d0*/  ELECT P0, URZ, PT ;  /* 0x00000000003f782f */ /* 0x000fe20003800000 */
[----:B0-----:R-:W0:Y:S01]  /*03e0*/  S2UR UR9, SR_CTAID.X ;  /* 0x00000000000979c3 */ /* 0x001e220000002500 */
[----:B------:R-:W-:Y:S01]  /*03f0*/  LEA.HI R4, R4, R5, RZ, 0x7 ;  /* 0x0000000504047211 */ /* 0x000fe200078f38ff */
[----:B------:R-:W1:Y:S01]  /*0400*/  S2R R2, SR_CTAID.Y ;  /* 0x0000000000027919 */ /* 0x000e620000002600 */
[----:B------:R-:W-:Y:S01]  /*0410*/  SHF.R.S32.HI R6, RZ, 0x1f, R3 ;  /* 0x0000001fff067819 */ /* 0x000fe20000011403 */
[----:B------:R-:W-:Y:S01]  /*0420*/  ULDC UR4, c[0x0][0x154] ;  /* 0x0000550000047ab9 */ /* 0x000fe20000000800 */
[----:B------:R-:W-:Y:S01]  /*0430*/  LOP3.LUT R4, R4, 0xffffff80, RZ, 0xc0, !PT ;  /* 0xffffff8004047812 */ /* 0x000fe200078ec0ff */
[----:B------:R-:W-:Y:S01]  /*0440*/  NOP ;  /* 0x0000000000007918 */ /* 0x000fe20000000000 */
[----:B------:R-:W-:Y:S01]  /*0450*/  LEA.HI R6, R6, R3, RZ, 0x2 ;  /* 0x0000000306067211 */ /* 0x000fe200078f10ff */
[----:B------:R-:W2:Y:S01]  /*0460*/  LDC R11, c[0x0][0x148] ;  /* 0x00005200ff0b7b82 */ /* 0x000ea20000000800 */
[----:B------:R-:W-:Y:S01]  /*0470*/  NOP ;  /* 0x0000000000007918 */ /* 0x000fe20000000000 */
[----:B------:R-:W-:Y:S01]  /*0480*/  IMAD.IADD R4, R5, 0x1, -R4 ;  /* 0x0000000105047824 */ /* 0x000fe200078e0a04 */
[----:B------:R-:W-:-:S04]  /*0490*/  LOP3.LUT R6, R6, 0x3ffffffc, RZ, 0xc0, !PT ;  /* 0x3ffffffc06067812 */ /* 0x000fc800078ec0ff */
[----:B------:R-:W-:Y:S01]  /*04a0*/  SHF.R.S32.HI R5, RZ, 0x1f, R4 ;  /* 0x0000001fff057819 */ /* 0x000fe20000011404 */
[----:B------:R-:W-:Y:S01]  /*04b0*/  IMAD.IADD R6, R3, 0x1, -R6 ;  /* 0x0000000103067824 */ /* 0x000fe200078e0a06 */
[----:B------:R-:W3:Y:S02]  /*04c0*/  LDC R8, c[0x0][0x144] ;  /* 0x00005100ff087b82 */ /* 0x000ee40000000800 */
[----:B------:R-:W-:Y:S02]  /*04d0*/  LEA.HI R5, R5, R4, RZ, 0x3 ;  /* 0x0000000405057211 */ /* 0x000fe400078f18ff */
[----:B-----5:R-:W-:Y:S02]  /*04e0*/  ISETP.NE.OR P0, PT, R0, RZ, !P0 ;  /* 0x000000ff0000720c */ /* 0x020fe40004705670 */
[--C-:B------:R-:W-:Y:S02]  /*04f0*/  SHF.R.S32.HI R0, RZ, 0x3, R5.reuse ;  /* 0x00000003ff007819 */ /* 0x100fe40000011405 */
[----:B------:R-:W-:-:S04]  /*0500*/  SHF.R.S32.HI R5, RZ, 0x1f, R5 ;  /* 0x0000001fff057819 */ /* 0x000fc80000011405 */
[----:B------:R-:W-:-:S04]  /*0510*/  LEA.HI R5, R5, R0, RZ, 0x2 ;  /* 0x0000000005057211 */ /* 0x000fc800078f10ff */
[----:B------:R-:W-:Y:S01]  /*0520*/  LOP3.LUT R5, R5, 0xfffffffc, RZ, 0xc0, !PT ;  /* 0xfffffffc05057812 */ /* 0x000fe200078ec0ff */
[----:B------:R-:W-:Y:S01]  /*0530*/  VOTEU.ALL UP0, P0 ;  /* 0x00000000003f7886 */ /* 0x000fe20000000000 */
[----:B-1----:R-:W-:Y:S01]  /*0540*/  I2FP.F32.U32 R7, R2 ;  /* 0x0000000200077245 */ /* 0x002fe20000201000 */
[----:B------:R-:W-:Y:S02]  /*0550*/  VOTEU.ALL UP1, P0 ;  /* 0x00000000003f7886 */ /* 0x000fe40000020000 */
[----:B------:R-:W-:Y:S01]  /*0560*/  IMAD.IADD R5, R0, 0x1, -R5 ;  /* 0x0000000100057824 */ /* 0x000fe200078e0a05 */
[----:B------:R-:W1:Y:S01]  /*0570*/  @!UP0 S2UR UR7, SR_CgaCtaId ;  /* 0x00000000000789c3 */ /* 0x000e620000008800 */
[----:B0-----:R-:W-:Y:S01]  /*0580*/  I2FP.F32.U32 R0, UR9 ;  /* 0x0000000900007c45 */ /* 0x001fe20008201000 */
[----:B------:R-:W-:Y:S01]  /*0590*/  FMUL R9, R7, UR4 ;  /* 0x0000000407097c20 */ /* 0x000fe20008400000 */
[----:B------:R-:W-:Y:S01]  /*05a0*/  IMAD R5, R6, 0x4, R5 ;  /* 0x0000000406057824 */ /* 0x000fe200078e0205 */
[----:B------:R-:W-:Y:S01]  /*05b0*/  ULDC UR4, c[0x0][0x150] ;  /* 0x0000540000047ab9 */ /* 0x000fe20000000800 */
[----:B------:R-:W-:Y:S01]  /*05c0*/  @!UP0 UMOV UR6, 0x400 ;  /* 0x0000040000068882 */ /* 0x000fe20000000000 */
[----:B------:R-:W-:Y:S01]  /*05d0*/  FMUL R7, R0, UR4 ;  /* 0x0000000400077c20 */ /* 0x000fe20008400000 */
[----:B------:R-:W-:Y:S01]  /*05e0*/  IMAD.SHL.U32 R0, R5, 0x4, RZ ;  /* 0x0000000405007824 */ /* 0x000fe200078e00ff */
[----:B------:R-:W0:Y:S01]  /*05f0*/  LDC R6, c[0x0][0x140] ;  /* 0x00005000ff067b82 */ /* 0x000e220000000800 */
[----:B------:R-:W5:Y:S01]  /*0600*/  F2I.U32.TRUNC.NTZ R9, R9 ;  /* 0x0000000900097305 */ /* 0x000f62000020f000 */
[----:B------:R-:W-:-:S02]  /*0610*/  UMOV UR4, 0x20 ;  /* 0x0000002000047882 */ /* 0x000fc40000000000 */
[----:B------:R-:W-:Y:S01]  /*0620*/  LOP3.LUT R10, R5, 0xc, R0, 0x78, !PT ;  /* 0x0000000c050a7812 */ /* 0x000fe200078e7800 */
[----:B------:R-:W-:-:S04]  /*0630*/  @!UP0 UIADD3 UR4, -UR4, 0x100000, URZ ;  /* 0x0010000004048890 */ /* 0x000fc8000fffe13f */
[----:B------:R-:W-:Y:S02]  /*0640*/  @!UP0 USHF.L.U32 UR5, UR4, 0xb, URZ ;  /* 0x0000000b04058899 */ /* 0x000fe4000800063f */
[----:B------:R-:W-:Y:S01]  /*0650*/  @!UP0 USHF.L.U32 UR4, UR4, 0x1, URZ ;  /* 0x0000000104048899 */ /* 0x000fe2000800063f */
[----:B------:R-:W4:Y:S01]  /*0660*/  F2I.U32.TRUNC.NTZ R7, R7 ;  /* 0x0000000700077305 */ /* 0x000f22000020f000 */
[----:B------:R0:W-:Y:S01]  /*0670*/  STL [R1+0x70], R10 ;  /* 0x0000700a01007387 */ /* 0x0001e20000100800 */
[----:B-----5:R-:W-:Y:S01]  /*0680*/  IMAD.MOV R12, RZ, RZ, -R9 ;  /* 0x000000ffff0c7224 */ /* 0x020fe200078e0a09 */
[----:B-1----:R-:W-:Y:S01]  /*0690*/  @!UP0 ULEA UR6, UR7, UR6, 0x18 ;  /* 0x0000000607068291 */ /* 0x002fe2000f8ec03f */
[----:B------:R-:W-:Y:S02]  /*06a0*/  VOTEU.ALL UP0, P0 ;  /* 0x00000000003f7886 */ /* 0x000fe40000000000 */
[----:B--2---:R-:W-:Y:S01]  /*06b0*/  IMAD R5, R11, R12, R2 ;  /* 0x0000000c0b057224 */ /* 0x004fe200078e0202 */
[----:B------:R-:W-:-:S02]  /*06c0*/  LOP3.LUT P0, RZ, R4, 0x7, RZ, 0xc0, !PT ;  /* 0x0000000704ff7812 */ /* 0x000fc4000780c0ff */
[----:B0-----:R-:W-:Y:S01]  /*06d0*/  ISETP.EQ.U32.AND P3, PT, R6, 0x1, PT ;  /* 0x000000010600780c */ /* 0x001fe20003f62070 */
[----:B----4-:R-:W-:Y:S01]  /*06e0*/  IMAD.MOV R7, RZ, RZ, -R7 ;  /* 0x000000ffff077224 */ /* 0x010fe200078e0a07 */
[----:B------:R-:W-:Y:S02]  /*06f0*/  ISETP.NE.AND P1, PT, R5, R10, PT ;  /* 0x0000000a0500720c */ /* 0x000fe40003f25270 */
[----:B------:R-:W-:Y:S01]  /*0700*/  ISETP.LT.U32.AND P0, PT, R10, 0x2, !P0 ;  /* 0x000000020a00780c */ /* 0x000fe20004701070 */
[----:B---3--:R-:W-:Y:S01]  /*0710*/  IMAD R0, R8, R7, UR9 ;  /* 0x0000000908007e24 */ /* 0x008fe2000f8e0207 */
[----:B------:R-:W0:Y:S02]  /*0720*/  FENCE.VIEW.ASYNC.S ;  /* 0x00000000000073c6 */ /* 0x000e240000000000 */
[----:B0-----:R0:W1:Y:S02]  /*0730*/  @!UP0 SYNCS.EXCH.64 URZ, [UR6+0x50], UR4 ;  /* 0x00005004063f85b2 */ /* 0x0010640008000100 */
[----:B------:R-:W-:-:S04]  /*0740*/  ISETP.EQ.OR P1, PT, R0, RZ, !P1 ;  /* 0x000000ff0000720c */ /* 0x000fc80004f22670 */
[----:B------:R-:W-:Y:S01]  /*0750*/  PLOP3.LUT P0, PT, P0, P1, PT, 0x80, 0x0 ;  /* 0x000000000000781c */ /* 0x000fe20000703070 */
[----:B------:R0:W2:Y:S01]  /*0760*/  @!UP1 SYNCS.EXCH.64 URZ, [UR6+0x58], UR4 ;  /* 0x00005804063f95b2 */ /* 0x0000a20008000100 */
[----:B------:R-:W-:Y:S01]  /*0770*/  NOP ;  /* 0x0000000000007918 */ /* 0x000fe20000000000 */
[----:B------:R-:W-:Y:S10]  /*0780*/  @!P3 BRA `(.L_x_3) ;  /* 0x000000000008b947 */ /* 0x000ff40003800000 */
[----:B-12---:R-:W-:Y:S01]  /*0790*/  UCGABAR_ARV ;  /* 0x00000000000079c7 */ /* 0x006fe20008000000 */
[----:B------:R-:W-:Y:S05]  /*07a0*/  BRA `(.L_x_4) ;  /* 0x0000000000047947 */ /* 0x000fea0003800000 */
.L_x_3:
[----:B-12---:R-:W-:Y:S01]  /*07b0*/  NOP ;  /* 0x0000000000007918 */ /* 0x006fe20000000000 */
.L_x_4:
[----:B------:R-:W1:Y:S01]  /*07c0*/  LDC R3, c[0x0][0x65c] ;  /* 0x00019700ff037b82 */ /* 0x000e620000000800 */
[----:B------:R-:W-:Y:S02]  /*07d0*/  IMAD.U32 R4, RZ, RZ, UR9 ;  /* 0x00000009ff047e24 */ /* 0x000fe4000f8e00ff */
[----:B------:R-:W-:Y:S01]  /*07e0*/  IMAD.MOV.U32 R5, RZ, RZ, RZ ;  /* 0x000000ffff057224 */ /* 0x000fe200078e00ff */
[----:B-1----:R-:W-:-:S13]  /*07f0*/  ISETP.NE.AND P4, PT, R3, 0x1, PT ;  /* 0x000000010300780c */ /* 0x002fda0003f85270 */
[----:B------:R-:W1:Y:S01]  /*0800*/  @P4 LDC R7, c[0x0][0x10] ;  /* 0x00000400ff074b82 */ /* 0x000e620000000800 */
[----:B------:R-:W-:Y:S02]  /*0810*/  @P4 IMAD.MOV.U32 R3, RZ, RZ, RZ ;  /* 0x000000ffff034224 */ /* 0x000fe400078e00ff */
[----:B------:R-:W-:-:S05]  /*0820*/  @P4 IMAD.MOV.U32 R13, RZ, RZ, RZ ;  /* 0x000000ffff0d4224 */ /* 0x000fca00078e00ff */
[----:B------:R-:W2:Y:S01]  /*0830*/  @!P4 LDC R9, c[0x0][0xc] ;  /* 0x00000300ff09cb82 */ /* 0x000ea20000000800 */
[----:B-1----:R-:W-:-:S04]  /*0840*/  @P4 IMAD.WIDE.U32 R6, R7, UR9, R2 ;  /* 0x0000000907064c25 */ /* 0x002fc8000f8e0002 */
[----:B------:R-:W-:Y:S02]  /*0850*/  @P4 IMAD.MOV.U32 R19, RZ, RZ, R6 ;  /* 0x000000ffff134224 */ /* 0x000fe400078e0006 */
[----:B------:R-:W-:Y:S02]  /*0860*/  @P4 IMAD.IADD R23, R7, 0x1, R13 ;  /* 0x0000000107174824 */ /* 0x000fe400078e020d */
[----:B--2---:R-:W-:-:S04]  /*0870*/  @!P4 IMAD.WIDE.U32 R4, R2, R9, R4 ;  /* 0x000000090204c225 */ /* 0x004fc800078e0004 */
[----:B------:R-:W-:Y:S02]  /*0880*/  @!P4 IMAD.MOV.U32 R19, RZ, RZ, R4 ;  /* 0x000000ffff13c224 */ /* 0x000fe400078e0004 */
[----:B------:R-:W-:-:S03]  /*0890*/  @!P4 IMAD.MOV.U32 R23, RZ, RZ, R5 ;  /* 0x000000ffff17c224 */ /* 0x000fc600078e0005 */
[----:B------:R1:W-:Y:S04]  /*08a0*/  STL [R1+0x78], R19 ;  /* 0x0000781301007387 */ /* 0x0003e80000100800 */
[----:B------:R1:W-:Y:S01]  /*08b0*/  STL [R1+0x74], R23 ;  /* 0x0000741701007387 */ /* 0x0003e20000100800 */
[----:B------:R-:W-:Y:S05]  /*08c0*/  @!P3 BRA `(.L_x_5) ;  /* 0x00000000000cb947 */ /* 0x000fea0003800000 */
[----:B------:R-:W-:Y:S01]  /*08d0*/  UCGABAR_WAIT ;  /* 0x0000000000007dc7 */ /* 0x000fe20008000000 */
[----:B------:R-:W-:Y:S01]  /*08e0*/  CCTL.IVALL ;  /* 0x00000000ff00798f */ /* 0x000fe20002000000 */
[----:B------:R-:W-:Y:S05]  /*08f0*/  BRA `(.L_x_6) ;  /* 0x0000000000047947 */ /* 0x000fea0003800000 */
.L_x_5:
[----:B------:R-:W-:Y:S06]  /*0900*/  BAR.SYNC.DEFER_BLOCKING 0x0 ;  /* 0x0000000000007b1d */ /* 0x000fec0000010000 */
.L_x_6:
[----:B------:R-:W-:Y:S05]  /*0910*/  @!P2 BRA `(.L_x_7) ;  /* 0x000000e40078a947 */ /* 0x000fea0003800000 */
[----:B------:R-:W-:-:S06]  /*0920*/  UISETP.GT.U32.AND UP0, UPT, UR10, 0x1, UPT ;  /* 0x000000010a00788c */ /* 0x000fcc000bf04070 */
[----:B------:R-:W-:-:S13]  /*0930*/  PLOP3.LUT P1, PT, PT, PT, UP0, 0x80, 0x0 ;  /* 0x000000000000781c */ /* 0x000fda0003f2f008 */
[----:B0-----:R-:W-:Y:S05]  /*0940*/  @P1 EXIT ;  /* 0x000000000000194d */ /* 0x001fea0003800000 */
[----:B------:R-:W-:Y:S01]  /*0950*/  IMAD.MOV.U32 R6, RZ, RZ, -0x1 ;  /* 0xffffffffff067424 */ /* 0x000fe200078e00ff */
[----:B------:R-:W-:Y:S01]  /*0960*/  ULDC.64 UR4, c[0x0][0x650] ;  /* 0x0001940000047ab9 */ /* 0x000fe20000000a00 */
[----:B------:R-:W-:Y:S01]  /*0970*/  IMAD.MOV.U32 R5, RZ, RZ, -0x1 ;  /* 0xffffffffff057424 */ /* 0x000fe200078e00ff */
[----:B------:R-:W-:Y:S01]  /*0980*/  ISETP.GE.U32.AND P1, PT, R19, UR4, PT ;  /* 0x0000000413007c0c */ /* 0x000fe2000bf26070 */
[----:B------:R-:W-:Y:S01]  /*0990*/  UMOV UR12, 0xffffffff ;  /* 0xffffffff000c7882 */ /* 0x000fe20000000000 */
[----:B------:R0:W-:Y:S01]  /*09a0*/  STL [R1+0x80], R6 ;  /* 0x0000800601007387 */ /* 0x0001e20000100800 */
[----:B------:R-:W-:Y:S02]  /*09b0*/  PRMT R4, RZ, 0x7610, R4 ;  /* 0x00007610ff047816 */ /* 0x000fe40000000004 */
[----:B------:R-:W-:Y:S01]  /*09c0*/  ISETP.GE.U32.AND.EX P1, PT, R23, UR5, PT, P1 ;  /* 0x0000000517007c0c */ /* 0x000fe2000bf26110 */
[----:B------:R0:W-:-:S12]  /*09d0*/  STL [R1+0x7c], R5 ;  /* 0x00007c0501007387 */ /* 0x0001d80000100800 */
[----:B0-----:R-:W-:Y:S05]  /*09e0*/  @P1 BRA `(.L_x_8) ;  /* 0x0000000400381947 */ /* 0x001fea0003800000 */
[----:B------:R-:W0:Y:S01]  /*09f0*/  LDC.64 R14, c[0x0][0x628] ;  /* 0x00018a00ff0e7b82 */ /* 0x000e220000000a00 */
[----:B------:R-:W-:Y:S02]  /*0a00*/  IMAD.MOV.U32 R4, RZ, RZ, R19 ;  /* 0x000000ffff047224 */ /* 0x000fe400078e0013 */
[----:B------:R-:W-:-:S05]  /*0a10*/  IMAD.MOV.U32 R5, RZ, RZ, R23 ;  /* 0x000000ffff057224 */ /* 0x000fca00078e0017 */
[----:B------:R-:W2:Y:S08]  /*0a20*/  LDC R10, c[0x0][0x630] ;  /* 0x00018c00ff0a7b82 */ /* 0x000eb00000000800 */
[----:B------:R-:W3:Y:S01]  /*0a30*/  LDC.64 R16, c[0x0][0x620] ;  /* 0x00018800ff107b82 */ /* 0x000ee20000000a00 */
[----:B0-----:R-:W-:-:S04]  /*0a40*/  ISETP.NE.U32.AND P1, PT, R14, RZ, PT ;  /* 0x000000ff0e00720c */ /* 0x001fc80003f25070 */
[----:B------:R-:W-:-:S13]  /*0a50*/  ISETP.NE.AND.EX P1, PT, R15, RZ, PT, P1 ;  /* 0x000000ff0f00720c */ /* 0x000fda0003f25310 */
[----:B--23--:R-:W-:Y:S05]  /*0a60*/  @!P1 BRA `(.L_x_9) ;  /* 0x0000000000289947 */ /* 0x00cfea0003800000 */
[----:B------:R-:W0:Y:S02]  /*0a70*/  LDC R9, c[0x0][0x634] ;  /* 0x00018d00ff097b82 */ /* 0x000e240000000800 */
[----:B0-----:R-:W-:-:S05]  /*0a80*/  IADD3 R9, P1, R19, R9, RZ ;  /* 0x0000000913097210 */ /* 0x001fca0007f3e0ff */
[----:B------:R-:W-:-:S04]  /*0a90*/  IMAD.X R13, RZ, RZ, R23, P1 ;  /* 0x000000ffff0d7224 */ /* 0x000fc800008e0617 */
[----:B------:R-:W-:-:S04]  /*0aa0*/  IMAD.WIDE.U32 R4, R13, R14, RZ ;  /* 0x0000000e0d047225 */ /* 0x000fc800078e00ff */
[----:B------:R-:W-:-:S04]  /*0ab0*/  IMAD.WIDE.U32 R6, P1, R9, R15, R4 ;  /* 0x0000000f09067225 */ /* 0x000fc80007820004 */
[----:B------:R-:W-:-:S04]  /*0ac0*/  IMAD.WIDE.U32 R4, R9, R14, RZ ;  /* 0x0000000e09047225 */ /* 0x000fc800078e00ff */
[----:B------:R-:W-:Y:S01]  /*0ad0*/  IMAD.X R9, RZ, RZ, RZ, P1 ;  /* 0x000000ffff097224 */ /* 0x000fe200008e06ff */
[----:B------:R-:W-:Y:S01]  /*0ae0*/  IADD3 RZ, P1, R5, R6, RZ ;  /* 0x0000000605ff7210 */ /* 0x000fe20007f3e0ff */
[----:B------:R-:W-:-:S04]  /*0af0*/  IMAD.MOV.U32 R8, RZ, RZ, R7 ;  /* 0x000000ffff087224 */ /* 0x000fc800078e0007 */
[----:B------:R-:W-:-:S08]  /*0b00*/  IMAD.WIDE.U32.X R4, R13, R15, R8, P1 ;  /* 0x0000000f0d047225 */ /* 0x000fd000008e0408 */
.L_x_9:
[----:B------:R-:W0:Y:S01]  /*0b10*/  LDC.64 R20, c[0x0][0x640] ;  /* 0x00019000ff147b82 */ /* 0x000e220000000a00 */
[-C--:B------:R-:W-:Y:S01]  /*0b20*/  SHF.R.U64 R22, R4, R10.reuse, R5 ;  /* 0x0000000a04167219 */ /* 0x080fe20000001205 */
[----:B------:R-:W-:Y:S01]  /*0b30*/  IMAD.MOV.U32 R4, RZ, RZ, R19 ;  /* 0x000000ffff047224 */ /* 0x000fe200078e0013 */
[----:B------:R-:W-:Y:S01]  /*0b40*/  SHF.R.U32.HI R3, RZ, R10, R5 ;  /* 0x0000000aff037219 */ /* 0x000fe20000011605 */
[----:B------:R-:W-:Y:S01]  /*0b50*/  IMAD.MOV.U32 R5, RZ, RZ, R23 ;  /* 0x000000ffff057224 */ /* 0x000fe200078e0017 */
[----:B------:R-:W-:Y:S01]  /*0b60*/  IADD3 R7, P1, RZ, -R22, RZ ;  /* 0x80000016ff077210 */ /* 0x000fe20007f3e0ff */
[----:B-1----:R-:W-:Y:S02]  /*0b70*/  IMAD R23, R11, R12, R2 ;  /* 0x0000000c0b177224 */ /* 0x002fe400078e0202 */
[----:B------:R-:W1:Y:S01]  /*0b80*/  LDC R8, c[0x0][0x618] ;  /* 0x00018600ff087b82 */ /* 0x000e620000000800 */
[----:B------:R-:W-:Y:S02]  /*0b90*/  IMAD.MOV.U32 R11, RZ, RZ, 0x1 ;  /* 0x00000001ff0b7424 */ /* 0x000fe400078e00ff */
[----:B------:R-:W-:-:S02]  /*0ba0*/  IMAD.X R3, RZ, RZ, ~R3, P1 ;  /* 0x000000ffff037224 */ /* 0x000fc400008e0e03 */
[----:B------:R-:W-:-:S03]  /*0bb0*/  IMAD.WIDE.U32 R4, R7, R16, R4 ;  /* 0x0000001007047225 */ /* 0x000fc600078e0004 */
[----:B------:R-:W2:Y:S01]  /*0bc0*/  LDC R14, c[0x0][0x608] ;  /* 0x00018200ff0e7b82 */ /* 0x000ea20000000800 */
[----:B------:R-:W-:-:S04]  /*0bd0*/  IMAD R6, R3, R16, RZ ;  /* 0x0000001003067224 */ /* 0x000fc800078e02ff */
[----:B------:R-:W-:-:S03]  /*0be0*/  IMAD R3, R7, R17, R6 ;  /* 0x0000001107037224 */ /* 0x000fc600078e0206 */
[----:B------:R-:W3:Y:S01]  /*0bf0*/  LDC R18, c[0x0][0x658] ;  /* 0x00019600ff127b82 */ /* 0x000ee20000000800 */
[----:B------:R-:W-:Y:S01]  /*0c00*/  IMAD.IADD R3, R5, 0x1, R3 ;  /* 0x0000000105037824 */ /* 0x000fe200078e0203 */
[----:B0-----:R-:W-:Y:S01]  /*0c10*/  ISETP.NE.U32.AND P1, PT, R20, RZ, PT ;  /* 0x000000ff1400720c */ /* 0x001fe20003f25070 */
[----:B------:R-:W-:-:S03]  /*0c20*/  IMAD.MOV.U32 R5, RZ, RZ, -0x1 ;  /* 0xffffffffff057424 */ /* 0x000fc600078e00ff */
[----:B------:R-:W-:Y:S02]  /*0c30*/  ISETP.NE.AND.EX P1, PT, R21, RZ, PT, P1 ;  /* 0x000000ff1500720c */ /* 0x000fe40003f25310 */
[----:B------:R-:W0:Y:S01]  /*0c40*/  LDC R13, c[0x0][0x600] ;  /* 0x00018000ff0d7b82 */ /* 0x000e220000000800 */
[-CC-:B-1----:R-:W-:Y:S02]  /*0c50*/  SHF.R.U64 R10, R4, R8.reuse, R3.reuse ;  /* 0x00000008040a7219 */ /* 0x182fe40000001203 */
[----:B------:R-:W-:-:S05]  /*0c60*/  SHF.R.U32.HI R3, RZ, R8, R3 ;  /* 0x00000008ff037219 */ /* 0x000fca0000011603 */
[----:B------:R-:W1:Y:S01]  /*0c70*/  LDC R15, c[0x0][0x648] ;  /* 0x00019200ff0f7b82 */ /* 0x000e620000000800 */
[-CC-:B--2---:R-:W-:Y:S02]  /*0c80*/  SHF.R.U64 R19, R10, R14.reuse, R3.reuse ;  /* 0x0000000e0a137219 */ /* 0x184fe40000001203 */
[----:B------:R-:W-:-:S05]  /*0c90*/  SHF.R.U32.HI R3, RZ, R14, R3 ;  /* 0x0000000eff037219 */ /* 0x000fca0000011603 */
[----:B------:R-:W2:Y:S01]  /*0ca0*/  LDC R17, c[0x0][0x638] ;  /* 0x00018e00ff117b82 */ /* 0x000ea20000000800 */
[-C--:B---3--:R-:W-:Y:S02]  /*0cb0*/  SHF.L.U32 R2, R5, R18.reuse, RZ ;  /* 0x0000001205027219 */ /* 0x088fe400000006ff */
[--C-:B------:R-:W-:Y:S02]  /*0cc0*/  SHF.R.U64 R12, R19, R18, R3.reuse ;  /* 0x00000012130c7219 */ /* 0x100fe40000001203 */
[----:B------:R-:W-:Y:S02]  /*0cd0*/  LOP3.LUT R8, RZ, R2, RZ, 0x33, !PT ;  /* 0x00000002ff087212 */ /* 0x000fe400078e33ff */
[----:B------:R-:W-:Y:S01]  /*0ce0*/  SHF.R.U32.HI R3, RZ, R18, R3 ;  /* 0x00000012ff037219 */ /* 0x000fe20000011603 */
[----:B------:R-:W3:Y:S01]  /*0cf0*/  LDC R16, c[0x0][0x610] ;  /* 0x00018400ff107b82 */ /* 0x000ee20000000800 */
[----:B------:R-:W-:Y:S01]  /*0d00*/  IMAD.MOV.U32 R2, RZ, RZ, R12 ;  /* 0x000000ffff027224 */ /* 0x000fe200078e000c */
[----:B------:R-:W-:Y:S06]  /*0d10*/  @!P1 BRA `(.L_x_10) ;  /* 0x0000000000289947 */ /* 0x000fec0003800000 */
[----:B------:R-:W4:Y:S02]  /*0d20*/  LDC R7, c[0x0][0x64c] ;  /* 0x00019300ff077b82 */ /* 0x000f240000000800 */
[----:B----4-:R-:W-:-:S05]  /*0d30*/  IADD3 R7, P1, R12, R7, RZ ;  /* 0x000000070c077210 */ /* 0x010fca0007f3e0ff */
        /* <DEDUP_REMOVED lines=8> */
.L_x_10:
[----:B-1----:R-:W-:Y:S01]  /*0dc0*/  SHF.R.U64 R4, R2, R15, R3 ;  /* 0x0000000f02047219 */ /* 0x002fe20000001203 */
[----:B0-----:R-:W-:Y:S01]  /*0dd0*/  VIADD R5, R13, 0xffffffff ;  /* 0xffffffff0d057836 */ /* 0x001fe20000000000 */
[----:B------:R-:W-:Y:S02]  /*0de0*/  SHF.L.U32 R2, R11, R18, RZ ;  /* 0x000000120b027219 */ /* 0x000fe400000006ff */
[----:B------:R-:W-:Y:S01]  /*0df0*/  LOP3.LUT R3, R19, R8, RZ, 0xc0, !PT ;  /* 0x0000000813037212 */ /* 0x000fe200078ec0ff */
[----:B------:R-:W-:Y:S01]  /*0e00*/  IMAD.MOV R6, RZ, RZ, -R4 ;  /* 0x000000ffff067224 */ /* 0x000fe200078e0a04 */
[----:B------:R-:W-:Y:S02]  /*0e10*/  SEL R0, R0, R23, !P4 ;  /* 0x0000001700007207 */ /* 0x000fe40006000000 */
[----:B------:R-:W-:Y:S01]  /*0e20*/  LOP3.LUT R5, R10, R5, RZ, 0xc0, !PT ;  /* 0x000000050a057212 */ /* 0x000fe200078ec0ff */
[----:B------:R-:W-:Y:S01]  /*0e30*/  IMAD R3, R2, R4, R3 ;  /* 0x0000000402037224 */ /* 0x000fe200078e0203 */
[----:B------:R-:W-:Y:S01]  /*0e40*/  R2UR UR12, R22 ;  /* 0x00000000160c72ca */ /* 0x000fe200000e0000 */
[----:B--2---:R-:W-:-:S02]  /*0e50*/  IMAD R2, R6, R17, R12 ;  /* 0x0000001106027224 */ /* 0x004fc400078e020c */
[----:B---3--:R-:W-:Y:S02]  /*0e60*/  IMAD R0, R3, R16, R0 ;  /* 0x0000001003007224 */ /* 0x008fe400078e0200 */
[----:B------:R-:W-:Y:S02]  /*0e70*/  IMAD R3, R2, R13, R5 ;  /* 0x0000000d02037224 */ /* 0x000fe400078e0205 */
[----:B------:R-:W-:-:S03]  /*0e80*/  IMAD.MOV.U32 R4, RZ, RZ, 0x1 ;  /* 0x00000001ff047424 */ /* 0x000fc600078e00ff */
[----:B------:R-:W-:Y:S02]  /*0e90*/  SEL R2, R3, R0, !P4 ;  /* 0x0000000003027207 */ /* 0x000fe40006000000 */
[----:B------:R-:W-:-:S03]  /*0ea0*/  SEL R0, R0, R3, !P4 ;  /* 0x0000000300007207 */ /* 0x000fc60006000000 */
[----:B------:R0:W-:Y:S04]  /*0eb0*/  STL [R1+0x7c], R2 ;  /* 0x00007c0201007387 */ /* 0x0001e80000100800 */
[----:B------:R0:W-:Y:S02]  /*0ec0*/  STL [R1+0x80], R0 ;  /* 0x0000800001007387 */ /* 0x0001e40000100800 */
.L_x_8:
[----:B------:R-:W-:-:S08]  /*0ed0*/  NOP ;  /* 0x0000000000007918 */ /* 0x000fd00000000000 */
[----:B------:R-:W2:Y:S02]  /*0ee0*/  USETMAXREG.TRY_ALLOC.CTAPOOL UP0, 0xe8 ;  /* 0x000000e8000079c8 */ /* 0x000ea40008000600 */
[----:B--2---:R-:W-:-:S13]  /*0ef0*/  PLOP3.LUT P1, PT, PT, PT, UP0, 0x80, 0x0 ;  /* 0x000000000000781c */ /* 0x004fda0003f2f008 */
[----:B------:R-:W-:Y:S05]  /*0f00*/  @!P1 BRA `(.L_x_8) ;  /* 0xfffffffc00f09947 */ /* 0x000fea000383ffff */
[----:B------:R-:W-:Y:S01]  /*0f10*/  ULDC.64 UR4, c[0x0][0x598] ;  /* 0x0001660000047ab9 */ /* 0x000fe20000000a00 */
[----:B------:R-:W-:Y:S01]  /*0f20*/  ULDC.64 UR14, c[0x0][0x208] ;  /* 0x00008200000e7ab9 */ /* 0x000fe20000000a00 */
[----:B------:R-:W-:-:S04]  /*0f30*/  ISETP.NE.U32.AND P1, PT, RZ, UR4, PT ;  /* 0x00000004ff007c0c */ /* 0x000fc8000bf25070 */
[----:B------:R-:W-:-:S13]  /*0f40*/  ISETP.NE.AND.EX P1, PT, RZ, UR5, PT, P1 ;  /* 0x00000005ff007c0c */ /* 0x000fda000bf25310 */
[----:B------:R-:W-:Y:S05]  /*0f50*/  @!P1 BRA `(.L_x_11) ;  /* 0x0000000000209947 */ /* 0x000fea0003800000 */
[----:B0-----:R-:W0:Y:S02]  /*0f60*/  LDC.64 R2, c[0x0][0x598] ;  /* 0x00016600ff027b82 */ /* 0x001e240000000a00 */
[----:B0-----:R-:W2:Y:S02]  /*0f70*/  LDG.E.64 R2, desc[UR14][R2.64] ;  /* 0x0000000e02027981 */ /* 0x001ea4000c1e1b00 */
[----:B--2---:R-:W-:-:S04]  /*0f80*/  ISETP.NE.U32.AND P1, PT, R2, RZ, PT ;  /* 0x000000ff0200720c */ /* 0x004fc80003f25070 */
[----:B------:R-:W-:-:S13]  /*0f90*/  ISETP.NE.AND.EX P1, PT, R3, RZ, PT, P1 ;  /* 0x000000ff0300720c */ /* 0x000fda0003f25310 */
[----:B------:R-:W-:Y:S05]  /*0fa0*/  @!P1 BRA `(.L_x_11) ;  /* 0x00000000000c9947 */ /* 0x000fea0003800000 */
[----:B------:R-:W2:Y:S02]  /*0fb0*/  LD.E R2, desc[UR14][R2.64] ;  /* 0x0000000e02027980 */ /* 0x000ea4000c101900 */
[----:B--2---:R-:W-:Y:S01]  /*0fc0*/  R2UR UR20, R2 ;  /* 0x00000000021472ca */ /* 0x004fe200000e0000 */
[----:B------:R-:W-:-:S14]  /*0fd0*/  BRA `(.L_x_12) ;  /* 0x0000000000247947 */ /* 0x000fdc0003800000 */
.L_x_11:
[----:B------:R-:W-:Y:S02]  /*0fe0*/  ULDC.64 UR4, c[0x0][0x588] ;  /* 0x0001620000047ab9 */ /* 0x000fe40000000a00 */
[----:B------:R-:W-:-:S04]  /*0ff0*/  ISETP.NE.U32.AND P1, PT, RZ, UR4, PT ;  /* 0x00000004ff007c0c */ /* 0x000fc8000bf25070 */
[----:B------:R-:W-:-:S13]  /*1000*/  ISETP.NE.AND.EX P1, PT, RZ, UR5, PT, P1 ;  /* 0x00000005ff007c0c */ /* 0x000fda000bf25310 */
[----:B------:R-:W-:Y:S05]  /*1010*/  @!P1 BRA `(.L_x_13) ;  /* 0x0000000000109947 */ /* 0x000fea0003800000 */
[----:B0-----:R-:W0:Y:S02]  /*1020*/  LDC.64 R2, c[0x0][0x588] ;  /* 0x00016200ff027b82 */ /* 0x001e240000000a00 */
[----:B0-----:R-:W2:Y:S02]  /*1030*/  LDG.E R2, desc[UR14][R2.64] ;  /* 0x0000000e02027981 */ /* 0x001ea4000c1e1900 */
[----:B--2---:R-:W-:Y:S01]  /*1040*/  R2UR UR20, R2 ;  /* 0x00000000021472ca */ /* 0x004fe200000e0000 */
[----:B------:R-:W-:-:S14]  /*1050*/  BRA `(.L_x_12) ;  /* 0x0000000000047947 */ /* 0x000fdc0003800000 */
.L_x_13:
[----:B------:R-:W-:-:S05]  /*1060*/  ULDC UR20, c[0x0][0x580] ;  /* 0x0001600000147ab9 */ /* 0x000fca0000000800 */
.L_x_12:
[----:B------:R-:W-:Y:S02]  /*1070*/  ULDC.64 UR4, c[0x0][0x5a0] ;  /* 0x0001680000047ab9 */ /* 0x000fe40000000a00 */
        /* <DEDUP_REMOVED lines=11> */
.L_x_14:
        /* <DEDUP_REMOVED lines=8> */
.L_x_16:
[----:B------:R-:W-:-:S05]  /*11b0*/  ULDC UR21, c[0x0][0x584] ;  /* 0x0001610000157ab9 */ /* 0x000fca0000000800 */
.L_x_15:
[----:B------:R-:W-:-:S13]  /*11c0*/  LOP3.LUT P1, RZ, R4, 0xff, RZ, 0xc0, !PT ;  /* 0x000000ff04ff7812 */ /* 0x000fda000782c0ff */
[----:B------:R-:W-:Y:S05]  /*11d0*/  @!P1 EXIT ;  /* 0x000000000000994d */ /* 0x000fea0003800000 */
[----:B------:R-:W-:Y:S01]  /*11e0*/  ULDC UR4, c[0x0][0x28c] ;  /* 0x0000a30000047ab9 */ /* 0x000fe20000000800 */
[----:B------:R-:W-:Y:S02]  /*11f0*/  ULOP3.LUT UR22, UR13, 0x1, URZ, 0xfc, !UPT ;  /* 0x000000010d167892 */ /* 0x000fe4000f8efc3f */
[----:B------:R-:W-:-:S04]  /*1200*/  UIADD3 UR4, UR4, 0x7f, URZ ;  /* 0x0000007f04047890 */ /* 0x000fc8000fffe03f */
[----:B------:R-:W-:-:S04]  /*1210*/  USHF.R.S32.HI UR5, URZ, 0x1f, UR4 ;  /* 0x0000001f3f057899 */ /* 0x000fc80008011404 */
[----:B------:R-:W-:-:S03]  /*1220*/  ULEA.HI UR5, UR5, UR4, URZ, 0x7 ;  /* 0x0000000405057291 */ /* 0x000fc6000f8f383f */
[----:B------:R-:W-:Y:S01]  /*1230*/  UMOV UR4, URZ ;  /* 0x0000003f00047c82 */ /* 0x000fe20008000000 */
[----:B------:R-:W-:-:S03]  /*1240*/  USHF.R.S32.HI UR9, URZ, 0x7, UR5 ;  /* 0x000000073f097899 */ /* 0x000fc60008011405 */
[----:B------:R-:W-:-:S09]  /*1250*/  UMOV UR5, URZ ;  /* 0x0000003f00057c82 */ /* 0x000fd20008000000 */
.L_x_297:
[----:B0-----:R-:W0:Y:S01]  /*1260*/  S2R R0, SR_TID.X ;  /* 0x0000000000007919 */ /* 0x001e220000002100 */
[----:B------:R-:W2:Y:S01]  /*1270*/  S2UR UR18, SR_CgaCtaId ;  /* 0x00000000001279c3 */ /* 0x000ea20000008800 */
[----:B------:R-:W-:Y:S01]  /*1280*/  UMOV UR17, 0x400 ;  /* 0x0000040000117882 */ /* 0x000fe20000000000 */
[----:B------:R-:W-:Y:S01]  /*1290*/  UMOV UR6, URZ ;  /* 0x0000003f00067c82 */ /* 0x000fe20008000000 */
[----:B------:R-:W-:Y:S01]  /*12a0*/  STL [R1+0x6c], RZ ;  /* 0x00006cff01007387 */ /* 0x000fe20000100800 */
[----:B------:R-:W-:Y:S01]  /*12b0*/  UMOV UR7, URZ ;  /* 0x0000003f00077c82 */ /* 0x000fe20008000000 */
[----:B------:R-:W-:Y:S01]  /*12c0*/  UMOV UR8, URZ ;  /* 0x0000003f00087c82 */ /* 0x000fe20008000000 */
[----:B------:R-:W-:Y:S01]  /*12d0*/  UMOV UR23, UR5 ;  /* 0x0000000500177c82 */ /* 0x000fe20008000000 */
[----:B------:R-:W-:Y:S01]  /*12e0*/  STL [R1+0x68], RZ ;  /* 0x000068ff01007387 */ /* 0x000fe20000100800 */
[----:B-1-3--:R-:W3:Y:S01]  /*12f0*/  LDC R2, c[0x0][0x28c] ;  /* 0x0000a300ff027b82 */ /* 0x00aee20000000800 */
[----:B------:R-:W-:Y:S01]  /*1300*/  UMOV UR24, UR4 ;  /* 0x0000000400187c82 */ /* 0x000fe20008000000 */
[----:B------:R-:W-:Y:S01]  /*1310*/  CS2R R4, SRZ ;  /* 0x0000000000047805 */ /* 0x000fe2000001ff00 */
[----:B------:R-:W-:Y:S01]  /*1320*/  STL [R1+0x64], RZ ;  /* 0x000064ff01007387 */ /* 0x000fe20000100800 */
[----:B------:R-:W-:-:S02]  /*1330*/  CS2R R6, SRZ ;  /* 0x0000000000067805 */ /* 0x000fc4000001ff00 */
[----:B------:R-:W-:Y:S02]  /*1340*/  CS2R R8, SRZ ;  /* 0x0000000000087805 */ /* 0x000fe4000001ff00 */
[----:B------:R-:W-:Y:S01]  /*1350*/  CS2R R10, SRZ ;  /* 0x00000000000a7805 */ /* 0x000fe2000001ff00 */
[----:B------:R-:W-:Y:S01]  /*1360*/  STL [R1+0x60], RZ ;  /* 0x000060ff01007387 */ /* 0x000fe20000100800 */
[----:B------:R-:W-:Y:S02]  /*1370*/  CS2R R12, SRZ ;  /* 0x00000000000c7805 */ /* 0x000fe4000001ff00 */
[----:B------:R-:W-:Y:S02]  /*1380*/  CS2R R14, SRZ ;  /* 0x00000000000e7805 */ /* 0x000fe4000001ff00 */
[----:B------:R-:W-:Y:S01]  /*1390*/  CS2R R16, SRZ ;  /* 0x0000000000107805 */ /* 0x000fe2000001ff00 */
[----:B------:R-:W-:Y:S01]  /*13a0*/  STL [R1+0x5c], RZ ;  /* 0x00005cff01007387 */ /* 0x000fe20000100800 */
[----:B-1----:R-:W-:-:S02]  /*13b0*/  CS2R R18, SRZ ;  /* 0x0000000000127805 */ /* 0x002fc4000001ff00 */
[----:B------:R-:W-:Y:S02]  /*13c0*/  CS2R R20, SRZ ;  /* 0x0000000000147805 */ /* 0x000fe4000001ff00 */
[----:B------:R-:W-:Y:S01]  /*13d0*/  CS2R R22, SRZ ;  /* 0x0000000000167805 */ /* 0x000fe2000001ff00 */
[----:B------:R-:W-:Y:S01]  /*13e0*/  STL [R1+0x58], RZ ;  /* 0x000058ff01007387 */ /* 0x000fe20000100800 */
[----:B------:R-:W-:Y:S02]  /*13f0*/  CS2R R152, SRZ ;  /* 0x0000000000987805 */ /* 0x000fe4000001ff00 */
[----:B------:R-:W-:Y:S02]  /*1400*/  CS2R R154, SRZ ;  /* 0x00000000009a7805 */ /* 0x000fe4000001ff00 */
[----:B------:R-:W-:Y:S01]  /*1410*/  CS2R R156, SRZ ;  /* 0x00000000009c7805 */ /* 0x000fe2000001ff00 */
[----:B------:R-:W-:Y:S01]  /*1420*/  STL [R1+0x54], RZ ;  /* 0x000054ff01007387 */ /* 0x000fe20000100800 */
[----:B------:R-:W-:-:S02]  /*1430*/  CS2R R158, SRZ ;  /* 0x00000000009e7805 */ /* 0x000fc4000001ff00 */
[----:B------:R-:W-:Y:S02]  /*1440*/  CS2R R160, SRZ ;  /* 0x0000000000a07805 */ /* 0x000fe4000001ff00 */
[----:B------:R-:W-:Y:S02]  /*1450*/  CS2R R162, SRZ ;  /* 0x0000000000a27805 */ /* 0x000fe4000001ff00 */
[----:B0-----:R-:W-:Y:S01]  /*1460*/  LOP3.LUT R0, R0, 0x80, RZ, 0xc0, !PT ;  /* 0x0000008000007812 */ /* 0x001fe200078ec0ff */
[----:B------:R-:W-:Y:S01]  /*1470*/  STL [R1+0x50], RZ ;  /* 0x000050ff01007387 */ /* 0x000fe20000100800 */
[----:B---3--:R-:W-:Y:S02]  /*1480*/  ISETP.GE.AND P1, PT, R2, 0x1, PT ;  /* 0x000000010200780c */ /* 0x008fe40003f26270 */
[----:B------:R-:W-:Y:S02]  /*1490*/  CS2R R2, SRZ ;  /* 0x0000000000027805 */ /* 0x000fe4000001ff00 */
[----:B------:R-:W-:Y:S01]  /*14a0*/  SHF.R.U32.HI R0, RZ, 0x7, R0 ;  /* 0x00000007ff007819 */ /* 0x000fe20000011600 */
        /* <DEDUP_REMOVED lines=8> */
[----:B------:R-:W0:Y:S01]  /*1530*/  SHFL.IDX PT, R0, R0, RZ, 0x1f ;  /* 0x00001fff00007589 */ /* 0x000e2200000e0000 */
[----:B------:R-:W-:-:S02]  /*1540*/  CS2R R176, SRZ ;  /* 0x0000000000b07805 */ /* 0x000fc4000001ff00 */
[----:B------:R-:W-:Y:S02]  /*1550*/  CS2R R178, SRZ ;  /* 0x0000000000b27805 */ /* 0x000fe4000001ff00 */
[----:B------:R-:W-:Y:S01]  /*1560*/  CS2R R180, SRZ ;  /* 0x0000000000b47805 */ /* 0x000fe2000001ff00 */
[----:B------:R1:W-:Y:S01]  /*1570*/  STL [R1+0x44], RZ ;  /* 0x000044ff01007387 */ /* 0x0003e20000100800 */
[----:B------:R-:W-:Y:S02]  /*1580*/  CS2R R182, SRZ ;  /* 0x0000000000b67805 */ /* 0x000fe4000001ff00 */
[----:B------:R-:W-:Y:S02]  /*1590*/  CS2R R184, SRZ ;  /* 0x0000000000b87805 */ /* 0x000fe4000001ff00 */
[----:B------:R-:W-:Y:S01]  /*15a0*/  CS2R R186, SRZ ;  /* 0x0000000000ba7805 */ /* 0x000fe2000001ff00 */
[----:B------:R1:W-:Y:S01]  /*15b0*/  STL [R1+0x40], RZ ;  /* 0x000040ff01007387 */ /* 0x0003e20000100800 */
        /* <DEDUP_REMOVED lines=14> */
[----:B------:R-:W-:Y:S02]  /*16a0*/  CS2R R210, SRZ ;  /* 0x0000000000d27805 */ /* 0x000fe4000001ff00 */
[----:B0-----:R-:W-:Y:S01]  /*16b0*/  R2UR UR10, R0 ;  /* 0x00000000000a72ca */ /* 0x001fe200000e0000 */
[----:B------:R1:W-:Y:S01]  /*16c0*/  STL [R1+0x30], RZ ;  /* 0x000030ff01007387 */ /* 0x0003e20000100800 */
[----:B------:R-:W-:Y:S01]  /*16d0*/  IMAD.MOV.U32 R0, RZ, RZ, RZ ;  /* 0x000000ffff007224 */ /* 0x000fe200078e00ff */
[----:B------:R-:W-:-:S02]  /*16e0*/  CS2R R212, SRZ ;  /* 0x0000000000d47805 */ /* 0x000fc4000001ff00 */
[----:B------:R-:W-:Y:S01]  /*16f0*/  CS2R R214, SRZ ;  /* 0x0000000000d67805 */ /* 0x000fe2000001ff00 */
[----:B------:R1:W-:Y:S01]  /*1700*/  STL [R1+0x2c], RZ ;  /* 0x00002cff01007387 */ /* 0x0003e20000100800 */
[----:B------:R-:W-:Y:S02]  /*1710*/  CS2R R216, SRZ ;  /* 0x0000000000d87805 */ /* 0x000fe4000001ff00 */
[----:B------:R-:W-:Y:S02]  /*1720*/  CS2R R218, SRZ ;  /* 0x0000000000da7805 */ /* 0x000fe4000001ff00 */
[----:B------:R-:W-:Y:S01]  /*1730*/  CS2R R220, SRZ ;  /* 0x0000000000dc7805 */ /* 0x000fe2000001ff00 */
[----:B------:R1:W-:Y:S01]  /*1740*/  STL [R1+0x28], RZ ;  /* 0x000028ff01007387 */ /* 0x0003e20000100800 */
[----:B------:R-:W-:Y:S02]  /*1750*/  CS2R R222, SRZ ;  /* 0x0000000000de7805 */ /* 0x000fe4000001ff00 */
[----:B------:R-:W-:-:S02]  /*1760*/  CS2R R224, SRZ ;  /* 0x0000000000e07805 */ /* 0x000fc4000001ff00 */
[----:B------:R-:W-:Y:S01]  /*1770*/  CS2R R226, SRZ ;  /* 0x0000000000e27805 */ /* 0x000fe2000001ff00 */
[----:B------:R1:W-:Y:S01]  /*1780*/  STL [R1+0x24], RZ ;  /* 0x000024ff01007387 */ /* 0x0003e20000100800 */
[----:B------:R-:W-:Y:S01]  /*1790*/  ULEA.HI UR11, UR10, UR10, URZ, 0x1 ;  /* 0x0000000a0a0b7291 */ /* 0x000fe2000f8f083f */
[----:B------:R-:W-:Y:S01]  /*17a0*/  IMAD.MOV.U32 R228, RZ, RZ, RZ ;  /* 0x000000ffffe47224 */ /* 0x000fe200078e00ff */
[----:B------:R-:W-:Y:S01]  /*17b0*/  CS2R R88, SRZ ;  /* 0x0000000000587805 */ /* 0x000fe2000001ff00 */
[----:B------:R1:W-:Y:S01]  /*17c0*/  STL [R1+0x20], RZ ;  /* 0x000020ff01007387 */ /* 0x0003e20000100800 */
[----:B------:R-:W-:Y:S01]  /*17d0*/  ULOP3.LUT UR16, UR11, 0x7fffe, URZ, 0xc0, !UPT ;  /* 0x0007fffe0b107892 */ /* 0x000fe2000f8ec03f */
[----:B------:R-:W-:Y:S01]  /*17e0*/  CS2R R90, SRZ ;  /* 0x00000000005a7805 */ /* 0x000fe2000001ff00 */
[----:B--2---:R-:W-:Y:S01]  /*17f0*/  ULEA UR11, UR18, UR17, 0x18 ;  /* 0x00000011120b7291 */ /* 0x004fe2000f8ec03f */
[----:B------:R1:W-:Y:S01]  /*1800*/  STL [R1+0x1c], RZ ;  /* 0x00001cff01007387 */ /* 0x0003e20000100800 */
[----:B------:R-:W-:Y:S01]  /*1810*/  UIADD3 UR16, UR10, -UR16, URZ ;  /* 0x800000100a107290 */ /* 0x000fe2000fffe03f */
[----:B------:R-:W-:-:S02]  /*1820*/  CS2R R92, SRZ ;  /* 0x00000000005c7805 */ /* 0x000fc4000001ff00 */
[----:B------:R-:W-:Y:S01]  /*1830*/  CS2R R94, SRZ ;  /* 0x00000000005e7805 */ /* 0x000fe2000001ff00 */
[----:B------:R1:W-:Y:S01]  /*1840*/  STL [R1+0x18], RZ ;  /* 0x000018ff01007387 */ /* 0x0003e20000100800 */
[----:B------:R-:W-:Y:S01]  /*1850*/  ULEA UR16, UR16, UR11, 0xd ;  /* 0x0000000b10107291 */ /* 0x000fe2000f8e683f */
[----:B------:R-:W-:Y:S02]  /*1860*/  CS2R R96, SRZ ;  /* 0x0000000000607805 */ /* 0x000fe4000001ff00 */
[----:B------:R-:W-:Y:S01]  /*1870*/  CS2R R98, SRZ ;  /* 0x0000000000627805 */ /* 0x000fe2000001ff00 */
[----:B------:R1:W-:Y:S01]  /*1880*/  STL [R1+0x14], RZ ;  /* 0x000014ff01007387 */ /* 0x0003e20000100800 */
[----:B------:R-:W-:Y:S01]  /*1890*/  UIADD3 UR16, UR16, 0x100, URZ ;  /* 0x0000010010107890 */ /* 0x000fe2000fffe03f */
[----:B------:R-:W-:Y:S02]  /*18a0*/  CS2R R100, SRZ ;  /* 0x0000000000647805 */ /* 0x000fe4000001ff00 */
[----:B------:R-:W-:Y:S01]  /*18b0*/  CS2R R102, SRZ ;  /* 0x0000000000667805 */ /* 0x000fe2000001ff00 */
[----:B------:R1:W-:Y:S01]  /*18c0*/  STL [R1+0x10], RZ ;  /* 0x000010ff01007387 */ /* 0x0003e20000100800 */
[----:B------:R-:W-:Y:S01]  /*18d0*/  USHF.R.U32.HI UR10, URZ, 0x4, UR16 ;  /* 0x000000043f0a7899 */ /* 0x000fe20008011610 */
[----:B------:R-:W-:-:S02]  /*18e0*/  CS2R R104, SRZ ;  /* 0x0000000000687805 */ /* 0x000fc4000001ff00 */
[----:B------:R-:W-:Y:S01]  /*18f0*/  CS2R R106, SRZ ;  /* 0x00000000006a7805 */ /* 0x000fe2000001ff00 */
[----:B------:R1:W-:Y:S01]  /*1900*/  STL [R1+0xc], RZ ;  /* 0x00000cff01007387 */ /* 0x0003e20000100800 */
[----:B------:R-:W-:Y:S01]  /*1910*/  ULOP3.LUT UR10, UR10, 0x3fff, URZ, 0xc0, !UPT ;  /* 0x00003fff0a0a7892 */ /* 0x000fe2000f8ec03f */
        /* <DEDUP_REMOVED lines=10> */
[----:B------:R1:W-:Y:S01]  /*19c0*/  STL [R1], RZ ;  /* 0x000000ff01007387 */ /* 0x0003e20000100800 */
[----:B------:R-:W-:Y:S02]  /*19d0*/  CS2R R124, SRZ ;  /* 0x00000000007c7805 */ /* 0x000fe4000001ff00 */
[----:B------:R-:W-:Y:S02]  /*19e0*/  CS2R R126, SRZ ;  /* 0x00000000007e7805 */ /* 0x000fe4000001ff00 */
[----:B------:R-:W-:Y:S02]  /*19f0*/  CS2R R128, SRZ ;  /* 0x0000000000807805 */ /* 0x000fe4000001ff00 */
[----:B------:R-:W-:-:S02]  /*1a00*/  CS2R R130, SRZ ;  /* 0x0000000000827805 */ /* 0x000fc4000001ff00 */
[----:B------:R-:W-:Y:S02]  /*1a10*/  CS2R R132, SRZ ;  /* 0x0000000000847805 */ /* 0x000fe4000001ff00 */
[----:B------:R-:W-:Y:S02]  /*1a20*/  CS2R R134, SRZ ;  /* 0x0000000000867805 */ /* 0x000fe4000001ff00 */
        /* <DEDUP_REMOVED lines=9> */
[----:B----4-:R-:W-:-:S02]  /*1ac0*/  CS2R R26, SRZ ;  /* 0x00000000001a7805 */ /* 0x010fc4000001ff00 */
        /* <DEDUP_REMOVED lines=29> */
[----:B------:R-:W-:Y:S01]  /*1ca0*/  CS2R R86, SRZ ;  /* 0x0000000000567805 */ /* 0x000fe2000001ff00 */
[----:B-1----:R-:W-:Y:S06]  /*1cb0*/  @!P1 BRA `(.L_x_17) ;  /* 0x0000001000c09947 */ /* 0x002fec0003800000 */
[----:B------:R-:W-:-:S06]  /*1cc0*/  UISETP.NE.AND UP0, UPT, UR22, 0x3, UPT ;  /* 0x000000031600788c */ /* 0x000fcc000bf05270 */
[----:B------:R-:W-:-:S13]  /*1cd0*/  PLOP3.LUT P2, PT, PT, PT, UP0, 0x80, 0x0 ;  /* 0x000000000000781c */ /* 0x000fda0003f4f008 */
[----:B------:R-:W-:Y:S05]  /*1ce0*/  @!P2 BRA `(.L_x_18) ;  /* 0x000000000004a947 */ /* 0x000fea0003800000 */
[----:B------:R-:W-:Y:S01]  /*1cf0*/  BPT.TRAP 0x1 ;  /* 0x000000040000795c */ /* 0x000fe20000300000 */
.L_x_18:
[----:B------:R-:W-:Y:S01]  /*1d00*/  ULEA UR6, UR5, UR11, 0x3 ;  /* 0x0000000b05067291 */ /* 0x000fe2000f8e183f */
[----:B------:R-:W-:-:S05]  /*1d10*/  IMAD.U32 R0, RZ, RZ, UR4 ;  /* 0x00000004ff007e24 */ /* 0x000fca000f8e00ff */
[----:B------:R-:W-:-:S04]  /*1d20*/  SHF.L.U32 R0, R0, 0x1f, RZ ;  /* 0x0000001f00007819 */ /* 0x000fc800000006ff */
[----:B------:R0:W1:Y:S01]  /*1d30*/  SYNCS.PHASECHK.TRANS64.TRYWAIT P1, [UR6], R0 ;  /* 0x00000000ff0075a7 */ /* 0x0000620008020146 */
[----:B------:R-:W-:Y:S05]  /*1d40*/  @!P2 BRA `(.L_x_19) ;  /* 0x000000000004a947 */ /* 0x000fea0003800000 */
[----:B------:R-:W-:Y:S01]  /*1d50*/  BPT.TRAP 0x1 ;  /* 0x000000040000795c */ /* 0x000fe20000300000 */
.L_x_19:
[----:B-1----:R-:W-:Y:S05]  /*1d60*/  @P1 BRA `(.L_x_20) ;  /* 0x0000000000081947 */ /* 0x002fea0003800000 */
[----:B------:R-:W1:Y:S02]  /*1d70*/  SYNCS.PHASECHK.TRANS64.TRYWAIT P1, [UR6], R0 ;  /* 0x00000000ff0075a7 */ /* 0x000e640008020146 */
[----:B-1----:R-:W-:Y:S05]  /*1d80*/  @!P1 BRA `(.L_x_21) ;  /* 0x000000e400f49947 */ /* 0x002fea0003800000 */
.L_x_20:
[----:B------:R-:W-:Y:S01]  /*1d90*/  UIADD3 UR6, UR11, 0x20100, URZ ;  /* 0x000201000b067890 */ /* 0x000fe2000fffe03f */
[----:B------:R-:W-:Y:S01]  /*1da0*/  WARPGROUP.ARRIVE ;  /* 0x00000000000079c5 */ /* 0x000fe20000000000 */
[----:B------:R-:W-:Y:S01]  /*1db0*/  ULOP3.LUT UR7, UR10, 0x10000, URZ, 0xfc, !UPT ;  /* 0x000100000a077892 */ /* 0x000fe2000f8efc3f */
[----:B------:R2:W-:Y:S01]  /*1dc0*/  STL [R1+0x6c], RZ ;  /* 0x00006cff01007387 */ /* 0x0005e20000100800 */
[----:B------:R-:W-:Y:S01]  /*1dd0*/  USHF.R.U32.HI UR6, URZ, 0x4, UR6 ;  /* 0x000000043f067899 */ /* 0x000fe20008011606 */
[----:B01----:R-:W-:Y:S01]  /*1de0*/  IMAD.MOV.U32 R0, RZ, RZ, RZ ;  /* 0x000000ffff007224 */ /* 0x003fe200078e00ff */
[----:B------:R-:W-:Y:S01]  /*1df0*/  ULEA UR7, UR5, UR7, 0xb ;  /* 0x0000000705077291 */ /* 0x000fe2000f8e583f */
[----:B------:R2:W-:Y:S01]  /*1e00*/  STL [R1+0x68], RZ ;  /* 0x000068ff01007387 */ /* 0x0005e20000100800 */
[----:B------:R-:W-:Y:S01]  /*1e10*/  ULOP3.LUT UR6, UR6, 0x3fff, URZ, 0xc0, !UPT ;  /* 0x00003fff06067892 */ /* 0x000fe2000f8ec03f */
[----:B------:R-:W-:Y:S01]  /*1e20*/  CS2R R2, SRZ ;  /* 0x0000000000027805 */ /* 0x000fe2000001ff00 */
[----:B------:R-:W-:Y:S01]  /*1e30*/  UMOV UR17, 0x40000040 ;  /* 0x4000004000117882 */ /* 0x000fe20000000000 */
[----:B------:R-:W-:Y:S01]  /*1e40*/  UMOV UR19, 0x40000040 ;  /* 0x4000004000137882 */ /* 0x000fe20000000000 */
[----:B------:R-:W-:Y:S01]  /*1e50*/  ULOP3.LUT UR6, UR6, 0x10000, URZ, 0xfc, !UPT ;  /* 0x0001000006067892 */ /* 0x000fe2000f8efc3f */
[----:B------:R2:W-:Y:S01]  /*1e60*/  STL [R1+0x64], RZ ;  /* 0x000064ff01007387 */ /* 0x0005e20000100800 */
[----:B------:R-:W-:Y:S01]  /*1e70*/  UMOV UR16, UR7 ;  /* 0x0000000700107c82 */ /* 0x000fe20008000000 */
[----:B------:R-:W-:Y:S01]  /*1e80*/  CS2R R4, SRZ ;  /* 0x0000000000047805 */ /* 0x000fe2000001ff00 */
[----:B------:R-:W-:Y:S01]  /*1e90*/  ULEA UR8, UR5, UR6, 0xa ;  /* 0x0000000605087291 */ /* 0x000fe2000f8e503f */
[----:B------:R2:W-:Y:S01]  /*1ea0*/  STL [R1+0x60], RZ ;  /* 0x000060ff01007387 */ /* 0x0005e20000100800 */
[----:B------:R-:W-:Y:S01]  /*1eb0*/  CS2R R6, SRZ ;  /* 0x0000000000067805 */ /* 0x000fe2000001ff00 */
[----:B------:R-:W-:Y:S01]  /*1ec0*/  UMOV UR6, 0x4 ;  /* 0x0000000400067882 */ /* 0x000fe20000000000 */
[----:B------:R-:W-:Y:S01]  /*1ed0*/  CS2R R8, SRZ ;  /* 0x0000000000087805 */ /* 0x000fe2000001ff00 */
[----:B------:R2:W-:Y:S01]  /*1ee0*/  STL [R1+0x5c], RZ ;  /* 0x00005cff01007387 */ /* 0x0005e20000100800 */
[----:B------:R-:W-:Y:S01]  /*1ef0*/  CS2R R10, SRZ ;  /* 0x00000000000a7805 */ /* 0x000fe2000001ff00 */
[----:B------:R-:W-:Y:S01]  /*1f00*/  UMOV UR18, UR8 ;  /* 0x0000000800127c82 */ /* 0x000fe20008000000 */
[----:B------:R-:W-:Y:S01]  /*1f10*/  CS2R R12, SRZ ;  /* 0x00000000000c7805 */ /* 0x000fe2000001ff00 */
[----:B------:R-:W-:Y:S01]  /*1f20*/  QGMMA.64x128x32.F32.E4M3.E4M3 R88, gdesc[UR16], RZ, !UPT ;  /* 0x01e00000105879f3 */ /* 0x000fe2000c7008ff */
[----:B------:R-:W-:Y:S01]  /*1f30*/  UIADD3 UR16, UR7, 0x400, URZ ;  /* 0x0000040007107890 */ /* 0x000fe2000fffe03f */
[----:B------:R2:W-:Y:S01]  /*1f40*/  STL [R1+0x58], RZ ;  /* 0x000058ff01007387 */ /* 0x0005e20000100800 */
[----:B------:R-:W-:Y:S01]  /*1f50*/  UMOV UR17, 0x40000040 ;  /* 0x4000004000117882 */ /* 0x000fe20000000000 */
[----:B------:R-:W-:-:S02]  /*1f60*/  CS2R R14, SRZ ;  /* 0x00000000000e7805 */ /* 0x000fc4000001ff00 */
[----:B------:R-:W-:Y:S01]  /*1f70*/  CS2R R16, SRZ ;  /* 0x0000000000107805 */ /* 0x000fe2000001ff00 */
[----:B------:R2:W-:Y:S01]  /*1f80*/  STL [R1+0x54], RZ ;  /* 0x000054ff01007387 */ /* 0x0005e20000100800 */
[----:B------:R-:W-:Y:S02]  /*1f90*/  CS2R R18, SRZ ;  /* 0x0000000000127805 */ /* 0x000fe4000001ff00 */
[----:B------:R-:W-:Y:S02]  /*1fa0*/  CS2R R20, SRZ ;  /* 0x0000000000147805 */ /* 0x000fe4000001ff00 */
[----:B------:R-:W-:Y:S01]  /*1fb0*/  CS2R R22, SRZ ;  /* 0x0000000000167805 */ /* 0x000fe2000001ff00 */
[----:B------:R2:W-:Y:S01]  /*1fc0*/  STL [R1+0x50], RZ ;  /* 0x000050ff01007387 */ /* 0x0005e20000100800 */
[----:B------:R-:W-:Y:S01]  /*1fd0*/  CS2R R152, SRZ ;  /* 0x0000000000987805 */ /* 0x000fe2000001ff00 */
[----:B------:R-:W-:Y:S01]  /*1fe0*/  QGMMA.64x128x32.F32.E4M3.E4M3 R24, gdesc[UR16], RZ, !UPT ;  /* 0x01e00000101879f3 */ /* 0x000fe2000c7008ff */
[----:B------:R-:W-:Y:S01]  /*1ff0*/  UIADD3 UR16, UR7, 0x2, URZ ;  /* 0x0000000207107890 */ /* 0x000fe2000fffe03f */
[----:B------:R2:W-:Y:S01]  /*2000*/  STL [R1+0x4c], RZ ;  /* 0x00004cff01007387 */ /* 0x0005e20000100800 */
[----:B------:R-:W-:Y:S01]  /*2010*/  UIADD3 UR18, UR8, 0x2, URZ ;  /* 0x0000000208127890 */ /* 0x000fe2000fffe03f */
[----:B------:R-:W-:Y:S01]  /*2020*/  CS2R R154, SRZ ;  /* 0x00000000009a7805 */ /* 0x000fe2000001ff00 */
[----:B------:R-:W-:Y:S01]  /*2030*/  UMOV UR17, 0x40000040 ;  /* 0x4000004000117882 */ /* 0x000fe20000000000 */
[----:B------:R-:W-:Y:S01]  /*2040*/  UMOV UR19, 0x40000040 ;  /* 0x4000004000137882 */ /* 0x000fe20000000000 */
        /* <DEDUP_REMOVED lines=49> */
[----:B------:R-:W-:-:S03]  /*2360*/  IMAD.MOV.U32 R228, RZ, RZ, RZ ;  /* 0x000000ffffe47224 */ /* 0x000fc600078e00ff */
[----:B------:R2:W-:Y:S04]  /*2370*/  STL [R1+0x14], RZ ;  /* 0x000014ff01007387 */ /* 0x0005e80000100800 */
[----:B------:R2:W-:Y:S04]  /*2380*/  STL [R1+0x10], RZ ;  /* 0x000010ff01007387 */ /* 0x0005e80000100800 */
[----:B------:R2:W-:Y:S04]  /*2390*/  STL [R1+0xc], RZ ;  /* 0x00000cff01007387 */ /* 0x0005e80000100800 */
[----:B------:R2:W-:Y:S04]  /*23a0*/  STL [R1+0x8], RZ ;  /* 0x000008ff01007387 */ /* 0x0005e80000100800 */
[----:B------:R2:W-:Y:S04]  /*23b0*/  STL [R1+0x4], RZ ;  /* 0x000004ff01007387 */ /* 0x0005e80000100800 */
[----:B------:R2:W-:Y:S01]  /*23c0*/  STL [R1], RZ ;  /* 0x000000ff01007387 */ /* 0x0005e20000100800 */
[----:B------:R-:W-:Y:S01]  /*23d0*/  QGMMA.64x128x32.F32.E4M3.E4M3 R88, gdesc[UR16], R88 ;  /* 0x01e00000105879f3 */ /* 0x000fe20008700858 */
[----:B------:R-:W-:Y:S01]  /*23e0*/  UIADD3 UR16, UR7, 0x402, URZ ;  /* 0x0000040207107890 */ /* 0x000fe2000fffe03f */
[----:B------:R-:W-:-:S10]  /*23f0*/  UMOV UR17, 0x40000040 ;  /* 0x4000004000117882 */ /* 0x000fd40000000000 */
[----:B------:R-:W-:Y:S01]  /*2400*/  QGMMA.64x128x32.F32.E4M3.E4M3 R24, gdesc[UR16], R24 ;  /* 0x01e00000101879f3 */ /* 0x000fe20008700818 */
[----:B------:R-:W-:Y:S02]  /*2410*/  UIADD3 UR16, UR7, 0x4, URZ ;  /* 0x0000000407107890 */ /* 0x000fe4000fffe03f */
[----:B------:R-:W-:Y:S01]  /*2420*/  UIADD3 UR18, UR8, 0x4, URZ ;  /* 0x0000000408127890 */ /* 0x000fe2000fffe03f */
[----:B------:R-:W-:Y:S01]  /*2430*/  UMOV UR17, 0x40000040 ;  /* 0x4000004000117882 */ /* 0x000fe20000000000 */
[----:B------:R-:W-:-:S07]  /*2440*/  UMOV UR19, 0x40000040 ;  /* 0x4000004000137882 */ /* 0x000fce0000000000 */
        /* <DEDUP_REMOVED lines=10> */
[----:B------:R-:W-:Y:S02]  /*24f0*/  UMOV UR17, 0x40000040 ;  /* 0x4000004000117882 */ /* 0x000fe40000000000 */
[----:B------:R-:W-:Y:S02]  /*2500*/  ULDC UR7, c[0x0][0x50c] ;  /* 0x0001430000077ab9 */ /* 0x000fe40000000800 */
[----:B------:R-:W-:-:S04]  /*2510*/  UISETP.NE.AND UP0, UPT, UR7, 0x4, UPT ;  /* 0x000000040700788c */ /* 0x000fc8000bf05270 */
[----:B------:R-:W-:Y:S02]  /*2520*/  USEL UR7, URZ, 0x1, UP0 ;  /* 0x000000013f077887 */ /* 0x000fe40008000000 */
[----:B------:R-:W-:Y:S04]  /*2530*/  QGMMA.64x128x32.F32.E4M3.E4M3 R24, gdesc[UR16], R24, gsb0 ;  /* 0x01e00000101879f3 */ /* 0x000fe80008000818 */
[----:B------:R-:W-:-:S13]  /*2540*/  ISETP.NE.AND P1, PT, RZ, UR7, PT ;  /* 0x00000007ff007c0c */ /* 0x000fda000bf25270 */
[----:B--2---:R-:W-:Y:S05]  /*2550*/  @!P1 BRA `(.L_x_22) ;  /* 0x0000000800809947 */ /* 0x004fea0003800000 */
[----:B------:R-:W-:Y:S02]  /*2560*/  WARPGROUP.DEPBAR.LE gsb0, 0x0 ;  /* 0x00008000000079c5 */ /* 0x000fe40000010000 */
[----:B------:R-:W-:-:S01]  /*2570*/  FADD R227, RZ, R89 ;  /* 0x00000059ffe37221 */ /* 0x000fc20000000000 */
[----:B------:R-:W-:Y:S01]  /*2580*/  FADD R228, RZ, R88 ;  /* 0x00000058ffe47221 */ /* 0x000fe20000000000 */
[----:B------:R-:W-:-:S01]  /*2590*/  FADD R226, RZ, R90 ;  /* 0x0000005affe27221 */ /* 0x000fc20000000000 */
[----:B------:R-:W-:Y:S01]  /*25a0*/  FADD R225, RZ, R91 ;  /* 0x0000005bffe17221 */ /* 0x000fe20000000000 */
[----:B------:R-:W-:-:S01]  /*25b0*/  FADD R224, RZ, R92 ;  /* 0x0000005cffe07221 */ /* 0x000fc20000000000 */
[----:B------:R0:W-:Y:S01]  /*25c0*/  STL [R1+0x84], R227 ;  /* 0x000084e301007387 */ /* 0x0001e20000100800 */
[----:B------:R-:W-:-:S01]  /*25d0*/  FADD R223, RZ, R93 ;  /* 0x0000005dffdf7221 */ /* 0x000fc20000000000 */
[----:B------:R-:W-:Y:S01]  /*25e0*/  FADD R222, RZ, R94 ;  /* 0x0000005effde7221 */ /* 0x000fe20000000000 */
[----:B------:R-:W-:-:S01]  /*25f0*/  FADD R221, RZ, R95 ;  /* 0x0000005fffdd7221 */ /* 0x000fc20000000000 */
[----:B------:R-:W-:Y:S01]  /*2600*/  FADD R220, RZ, R96 ;  /* 0x00000060ffdc7221 */ /* 0x000fe20000000000 */
[----:B------:R-:W-:-:S01]  /*2610*/  FADD R219, RZ, R97 ;  /* 0x00000061ffdb7221 */ /* 0x000fc20000000000 */
[----:B------:R-:W-:Y:S01]  /*2620*/  FADD R218, RZ, R98 ;  /* 0x00000062ffda7221 */ /* 0x000fe20000000000 */
[----:B------:R-:W-:-:S01]  /*2630*/  FADD R217, RZ, R99 ;  /* 0x00000063ffd97221 */ /* 0x000fc20000000000 */
[----:B------:R-:W-:Y:S01]  /*2640*/  FADD R216, RZ, R100 ;  /* 0x00000064ffd87221 */ /* 0x000fe20000000000 */
[----:B------:R-:W-:-:S01]  /*2650*/  FADD R215, RZ, R101 ;  /* 0x00000065ffd77221 */ /* 0x000fc20000000000 */
[----:B0-----:R-:W-:Y:S01]  /*2660*/  FADD R227, RZ, R60 ;  /* 0x0000003cffe37221 */ /* 0x001fe20000000000 */
[----:B------:R-:W-:-:S01]  /*2670*/  FADD R214, RZ, R102 ;  /* 0x00000066ffd67221 */ /* 0x000fc20000000000 */
[----:B------:R-:W-:Y:S01]  /*2680*/  FADD R213, RZ, R103 ;  /* 0x00000067ffd57221 */ /* 0x000fe20000000000 */
[----:B------:R-:W-:-:S01]  /*2690*/  FADD R212, RZ, R104 ;  /* 0x00000068ffd47221 */ /* 0x000fc20000000000 */
[----:B------:R-:W-:Y:S01]  /*26a0*/  FADD R211, RZ, R105 ;  /* 0x00000069ffd37221 */ /* 0x000fe20000000000 */
[----:B------:R0:W-:Y:S01]  /*26b0*/  STL [R1], R227 ;  /* 0x000000e301007387 */ /* 0x0001e20000100800 */
        /* <DEDUP_REMOVED lines=94> */
[----:B0-----:R-:W-:-:S05]  /*2ca0*/  FADD R227, RZ, R67 ;  /* 0x00000043ffe37221 */ /* 0x001fca0000000000 */
[----:B------:R0:W-:Y:S02]  /*2cb0*/  STL [R1+0x1c], R227 ;  /* 0x00001ce301007387 */ /* 0x0001e40000100800 */
        /* <DEDUP_REMOVED lines=39> */
[----:B------:R0:W-:Y:S04]  /*2f30*/  STL [R1+0x6c], R227 ;  /* 0x00006ce301007387 */ /* 0x0001e80000100800 */
[----:B0-----:R0:W5:Y:S01]  /*2f40*/  LDL.LU R227, [R1+0x84] ;  /* 0x0000840001e37983 */ /* 0x0011620000300800 */
[----:B------:R-:W-:-:S05]  /*2f50*/  UMOV UR6, URZ ;  /* 0x0000003f00067c82 */ /* 0x000fca0008000000 */
.L_x_22:
[----:B------:R-:W-:Y:S01]  /*2f60*/  UIADD3 UR23, UR5, 0x1, URZ ;  /* 0x0000000105177890 */ /* 0x000fe2000fffe03f */
[----:B------:R-:W-:-:S03]  /*2f70*/  UMOV UR8, 0x1 ;  /* 0x0000000100087882 */ /* 0x000fc60000000000 */
[----:B------:R-:W-:-:S04]  /*2f80*/  UISETP.NE.AND UP0, UPT, UR23, 0x4, UPT ;  /* 0x000000041700788c */ /* 0x000fc8000bf05270 */
[----:B------:R-:W-:Y:S02]  /*2f90*/  USEL UR24, URZ, 0x1, UP0 ;  /* 0x000000013f187887 */ /* 0x000fe40008000000 */
[----:B------:R-:W-:Y:S02]  /*2fa0*/  USEL UR23, UR23, URZ, UP0 ;  /* 0x0000003f17177287 */ /* 0x000fe40008000000 */
[----:B------:R-:W-:-:S12]  /*2fb0*/  ULOP3.LUT UR24, UR4, UR24, URZ, 0x3c, !UPT ;  /* 0x0000001804187292 */ /* 0x000fd8000f8e3c3f */
.L_x_17:
[----:B------:R-:W-:-:S04]  /*2fc0*/  UISETP.LT.AND UP0, UPT, UR9, 0x1, UPT ;  /* 0x000000010900788c */ /* 0x000fc8000bf01270 */
[----:B------:R-:W-:-:S04]  /*2fd0*/  USEL UR16, UR9, 0x1, UP0 ;  /* 0x0000000109107887 */ /* 0x000fc80008000000 */
[----:B------:R-:W-:-:S04]  /*2fe0*/  UIADD3 UR26, UR9, -UR16, URZ ;  /* 0x80000010091a7290 */ /* 0x000fc8000fffe03f */
[----:B------:R-:W-:-:S06]  /*2ff0*/  UISETP.GE.AND UP0, UPT, UR26, 0x1, UPT ;  /* 0x000000011a00788c */ /* 0x000fcc000bf06270 */
[----:B------:R-:W-:-:S13]  /*3000*/  PLOP3.LUT P1, PT, PT, PT, UP0, 0x80, 0x0 ;  /* 0x000000000000781c */ /* 0x000fda0003f2f008 */
[----:B------:R-:W-:Y:S05]  /*3010*/  @!P1 BRA `(.L_x_23) ;  /* 0x0000001000ec9947 */ /* 0x000fea0003800000 */
[----:B------:R-:W-:Y:S01]  /*3020*/  UMOV UR25, UR5 ;  /* 0x0000000500197c82 */ /* 0x000fe20008000000 */
[----:B------:R-:W-:-:S05]  /*3030*/  ULDC UR27, c[0x0][0x50c] ;  /* 0x00014300001b7ab9 */ /* 0x000fca0000000800 */
.L_x_31:
[----:B------:R-:W-:-:S06]  /*3040*/  UISETP.NE.AND UP0, UPT, UR22, 0x3, UPT ;  /* 0x000000031600788c */ /* 0x000fcc000bf05270 */
[----:B------:R-:W-:-:S13]  /*3050*/  PLOP3.LUT P2, PT, PT, PT, UP0, 0x80, 0x0 ;  /* 0x000000000000781c */ /* 0x000fda0003f4f008 */
[----:B-1---5:R-:W-:Y:S05]  /*3060*/  @!P2 BRA `(.L_x_24) ;  /* 0x000000000004a947 */ /* 0x022fea0003800000 */
[----:B------:R-:W-:Y:S01]  /*3070*/  BPT.TRAP 0x1 ;  /* 0x000000040000795c */ /* 0x000fe20000300000 */
.L_x_24:
[----:B------:R-:W1:Y:S01]  /*3080*/  S2UR UR16, SR_CgaCtaId ;  /* 0x00000000001079c3 */ /* 0x000e620000008800 */
[----:B------:R-:W-:Y:S01]  /*3090*/  UMOV UR11, 0x400 ;  /* 0x00000400000b7882 */ /* 0x000fe20000000000 */
[----:B------:R-:W-:-:S05]  /*30a0*/  IMAD.U32 R229, RZ, RZ, UR24 ;  /* 0x00000018ffe57e24 */ /* 0x000fca000f8e00ff */
[----:B------:R-:W-:Y:S01]  /*30b0*/  SHF.L.U32 R229, R229, 0x1f, RZ ;  /* 0x0000001fe5e57819 */ /* 0x000fe200000006ff */
[----:B-1----:R-:W-:-:S04]  /*30c0*/  ULEA UR11, UR16, UR11, 0x18 ;  /* 0x0000000b100b7291 */ /* 0x002fc8000f8ec03f */
[----:B------:R-:W-:-:S09]  /*30d0*/  ULEA UR16, UR23, UR11, 0x3 ;  /* 0x0000000b17107291 */ /* 0x000fd2000f8e183f */
[----:B------:R1:W2:Y:S01]  /*30e0*/  SYNCS.PHASECHK.TRANS64.TRYWAIT P1, [UR16], R229 ;  /* 0x000000e5ff0075a7 */ /* 0x0002a20008020150 */
[----:B------:R-:W-:Y:S05]  /*30f0*/  @!P2 BRA `(.L_x_25) ;  /* 0x000000000004a947 */ /* 0x000fea0003800000 */
[----:B------:R-:W-:Y:S01]  /*3100*/  BPT.TRAP 0x1 ;  /* 0x000000040000795c */ /* 0x000fe20000300000 */
.L_x_25:
[----:B--2---:R-:W-:Y:S05]  /*3110*/  @P1 BRA `(.L_x_26) ;  /* 0x0000000000081947 */ /* 0x004fea0003800000 */
[----:B------:R-:W2:Y:S02]  /*3120*/  SYNCS.PHASECHK.TRANS64.TRYWAIT P1, [UR16], R229 ;  /* 0x000000e5ff0075a7 */ /* 0x000ea40008020150 */
[----:B--2---:R-:W-:Y:S05]  /*3130*/  @!P1 BRA `(.L_x_27) ;  /* 0x000000d400209947 */ /* 0x004fea0003800000 */
.L_x_26:
[----:B------:R-:W-:Y:S01]  /*3140*/  UIADD3 UR16, UR11, 0x20100, URZ ;  /* 0x000201000b107890 */ /* 0x000fe2000fffe03f */
[----:B------:R-:W-:Y:S01]  /*3150*/  WARPGROUP.ARRIVE ;  /* 0x00000000000079c5 */ /* 0x000fe20000000000 */
[----:B------:R-:W-:Y:S02]  /*3160*/  UISETP.NE.AND UP0, UPT, UR7, URZ, UPT ;  /* 0x0000003f0700728c */ /* 0x000fe4000bf05270 */
[----:B------:R-:W-:Y:S02]  /*3170*/  USHF.R.U32.HI UR16, URZ, 0x4, UR16 ;  /* 0x000000043f107899 */ /* 0x000fe40008011610 */
[----:B------:R-:W-:Y:S02]  /*3180*/  USEL UR8, UR8, URZ, !UP0 ;  /* 0x0000003f08087287 */ /* 0x000fe4000c000000 */
[----:B------:R-:W-:Y:S02]  /*3190*/  ULOP3.LUT UR16, UR16, 0x3fff, URZ, 0xc0, !UPT ;  /* 0x00003fff10107892 */ /* 0x000fe4000f8ec03f */
[----:B------:R-:W-:-:S02]  /*31a0*/  UISETP.NE.U32.AND UP0, UPT, UR8, URZ, UPT ;  /* 0x0000003f0800728c */ /* 0x000fc4000bf05070 */
[----:B------:R-:W-:Y:S02]  /*31b0*/  ULOP3.LUT UR7, UR10, 0x10000, URZ, 0xfc, !UPT ;  /* 0x000100000a077892 */ /* 0x000fe4000f8efc3f */
[----:B------:R-:W-:Y:S02]  /*31c0*/  ULOP3.LUT UR8, UR16, 0x10000, URZ, 0xfc, !UPT ;  /* 0x0001000010087892 */ /* 0x000fe4000f8efc3f */
[----:B------:R-:W-:Y:S02]  /*31d0*/  ULEA UR7, UR23, UR7, 0xb ;  /* 0x0000000717077291 */ /* 0x000fe4000f8e583f */
[----:B------:R-:W-:Y:S01]  /*31e0*/  ULEA UR8, UR23, UR8, 0xa ;  /* 0x0000000817087291 */ /* 0x000fe2000f8e503f */
[----:B------:R-:W-:Y:S01]  /*31f0*/  UMOV UR17, 0x40000040 ;  /* 0x4000004000117882 */ /* 0x000fe20000000000 */
[----:B------:R-:W-:Y:S01]  /*3200*/  UMOV UR19, 0x40000040 ;  /* 0x4000004000137882 */ /* 0x000fe20000000000 */
[----:B------:R-:W-:Y:S02]  /*3210*/  UIADD3 UR6, UR6, 0x4, URZ ;  /* 0x0000000406067890 */ /* 0x000fe4000fffe03f */
[----:B------:R-:W-:-:S02]  /*3220*/  UMOV UR16, UR7 ;  /* 0x0000000700107c82 */ /* 0x000fc40008000000 */
[----:B------:R-:W-:Y:S02]  /*3230*/  UMOV UR18, UR8 ;  /* 0x0000000800127c82 */ /* 0x000fe40008000000 */
[----:B------:R-:W-:Y:S01]  /*3240*/  QGMMA.64x128x32.F32.E4M3.E4M3 R88, gdesc[UR16], R88, UP0 ;  /* 0x01e00000105879f3 */ /* 0x000fe2000bf00858 */
[----:B------:R-:W-:Y:S01]  /*3250*/  UIADD3 UR16, UR7, 0x400, URZ ;  /* 0x0000040007107890 */ /* 0x000fe2000fffe03f */
[----:B------:R-:W-:-:S10]  /*3260*/  UMOV UR17, 0x40000040 ;  /* 0x4000004000117882 */ /* 0x000fd40000000000 */
[----:B------:R-:W-:Y:S01]  /*3270*/  QGMMA.64x128x32.F32.E4M3.E4M3 R24, gdesc[UR16], R24, UP0 ;  /* 0x01e00000101879f3 */ /* 0x000fe2000bf00818 */
[----:B------:R-:W-:Y:S02]  /*3280*/  UIADD3 UR16, UR7, 0x2, URZ ;  /* 0x0000000207107890 */ /* 0x000fe4000fffe03f */
[----:B------:R-:W-:Y:S01]  /*3290*/  UIADD3 UR18, UR8, 0x2, URZ ;  /* 0x0000000208127890 */ /* 0x000fe2000fffe03f */
[----:B------:R-:W-:Y:S01]  /*32a0*/  UMOV UR17, 0x40000040 ;  /* 0x4000004000117882 */ /* 0x000fe20000000000 */
[----:B------:R-:W-:Y:S01]  /*32b0*/  UMOV UR19, 0x40000040 ;  /* 0x4000004000137882 */ /* 0x000fe20000000000 */
[----:B------:R-:W-:-:S06]  /*32c0*/  UISETP.NE.AND UP0, UPT, UR6, UR27, UPT ;  /* 0x0000001b0600728c */ /* 0x000fcc000bf05270 */
        /* <DEDUP_REMOVED lines=18> */
[----:B------:R-:W-:Y:S01]  /*33f0*/  UMOV UR17, 0x40000040 ;  /* 0x4000004000117882 */ /* 0x000fe20000000000 */
[----:B------:R-:W-:-:S06]  /*3400*/  USEL UR7, URZ, 0x1, UP0 ;  /* 0x000000013f077887 */ /* 0x000fcc0008000000 */
[----:B------:R-:W-:-:S03]  /*3410*/  ISETP.NE.AND P1, PT, RZ, UR7, PT ;  /* 0x00000007ff007c0c */ /* 0x000fc6000bf25270 */
[----:B------:R-:W-:Y:S03]  /*3420*/  QGMMA.64x128x32.F32.E4M3.E4M3 R24, gdesc[UR16], R24, gsb0 ;  /* 0x01e00000101879f3 */ /* 0x000fe60008000818 */
[----:B------:R-:W-:-:S07]  /*3430*/  WARPGROUP.DEPBAR.LE gsb0, 0x1 ;  /* 0x00008000000079c5 */ /* 0x000fce0000010100 */
[----:B------:R-:W-:Y:S05]  /*3440*/  @!P1 BRA `(.L_x_28) ;  /* 0x0000000c00709947 */ /* 0x000fea0003800000 */
[----:B------:R-:W-:Y:S02]  /*3450*/  WARPGROUP.DEPBAR.LE gsb0, 0x0 ;  /* 0x00008000000079c5 */ /* 0x000fe40000010000 */
[----:B-----5:R-:W-:-:S01]  /*3460*/  FADD R227, R89, R227 ;  /* 0x000000e359e37221 */ /* 0x020fc20000000000 */
[----:B------:R-:W-:Y:S01]  /*3470*/  FADD R226, R90, R226 ;  /* 0x000000e25ae27221 */ /* 0x000fe20000000000 */
[----:B------:R-:W-:-:S01]  /*3480*/  FADD R225, R91, R225 ;  /* 0x000000e15be17221 */ /* 0x000fc20000000000 */
[----:B------:R-:W-:Y:S01]  /*3490*/  FADD R224, R92, R224 ;  /* 0x000000e05ce07221 */ /* 0x000fe20000000000 */
[----:B------:R-:W-:-:S01]  /*34a0*/  FADD R223, R93, R223 ;  /* 0x000000df5ddf7221 */ /* 0x000fc20000000000 */
[----:B------:R2:W-:Y:S01]  /*34b0*/  STL [R1+0x84], R227 ;  /* 0x000084e301007387 */ /* 0x0005e20000100800 */
[----:B------:R-:W-:-:S01]  /*34c0*/  FADD R222, R94, R222 ;  /* 0x000000de5ede7221 */ /* 0x000fc20000000000 */
[----:B------:R-:W-:Y:S01]  /*34d0*/  FADD R221, R95, R221 ;  /* 0x000000dd5fdd7221 */ /* 0x000fe20000000000 */
[----:B------:R-:W-:-:S01]  /*34e0*/  FADD R220, R96, R220 ;  /* 0x000000dc60dc7221 */ /* 0x000fc20000000000 */
[----:B------:R-:W-:Y:S01]  /*34f0*/  FADD R219, R97, R219 ;  /* 0x000000db61db7221 */ /* 0x000fe20000000000 */
[----:B------:R-:W-:-:S01]  /*3500*/  FADD R218, R98, R218 ;  /* 0x000000da62da7221 */ /* 0x000fc20000000000 */
[----:B------:R-:W-:Y:S01]  /*3510*/  FADD R217, R99, R217 ;  /* 0x000000d963d97221 */ /* 0x000fe20000000000 */
[----:B------:R-:W-:-:S01]  /*3520*/  FADD R216, R100, R216 ;  /* 0x000000d864d87221 */ /* 0x000fc20000000000 */
[----:B------:R-:W-:Y:S01]  /*3530*/  FADD R215, R101, R215 ;  /* 0x000000d765d77221 */ /* 0x000fe20000000000 */
[----:B------:R-:W-:-:S01]  /*3540*/  FADD R214, R102, R214 ;  /* 0x000000d666d67221 */ /* 0x000fc20000000000 */
[----:B--2---:R-:W2:Y:S01]  /*3550*/  LDL.LU R227, [R1+0x28] ;  /* 0x0000280001e37983 */ /* 0x004ea20000300800 */
[----:B------:R-:W-:-:S01]  /*3560*/  FADD R213, R103, R213 ;  /* 0x000000d567d57221 */ /* 0x000fc20000000000 */
[----:B------:R-:W-:Y:S01]  /*3570*/  FADD R212, R104, R212 ;  /* 0x000000d468d47221 */ /* 0x000fe20000000000 */
[----:B------:R-:W-:-:S01]  /*3580*/  FADD R211, R105, R211 ;  /* 0x000000d369d37221 */ /* 0x000fc20000000000 */
[----:B------:R3:W-:Y:S01]  /*3590*/  STL [R1+0x88], R226 ;  /* 0x000088e201007387 */ /* 0x0007e20000100800 */
[----:B------:R-:W-:-:S03]  /*35a0*/  FADD R228, R88, R228 ;  /* 0x000000e458e47221 */ /* 0x000fc60000000000 */
[----:B---3--:R-:W3:Y:S04]  /*35b0*/  LDL.LU R226, [R1+0x24] ;  /* 0x0000240001e27983 */ /* 0x008ee80000300800 */
[----:B------:R4:W-:Y:S04]  /*35c0*/  STL [R1+0x8c], R225 ;  /* 0x00008ce101007387 */ /* 0x0009e80000100800 */
[----:B----4-:R-:W4:Y:S04]  /*35d0*/  LDL.LU R225, [R1+0x20] ;  /* 0x0000200001e17983 */ /* 0x010f280000300800 */
[----:B------:R0:W-:Y:S04]  /*35e0*/  STL [R1+0x90], R224 ;  /* 0x000090e001007387 */ /* 0x0001e80000100800 */
[----:B0-----:R-:W4:Y:S04]  /*35f0*/  LDL.LU R224, [R1+0x1c] ;  /* 0x00001c0001e07983 */ /* 0x001f280000300800 */
        /* <DEDUP_REMOVED lines=13> */
[----:B0-----:R-:W4:Y:S04]  /*36d0*/  LDL.LU R217, [R1] ;  /* 0x0000000001d97983 */ /* 0x001f280000300800 */
[----:B------:R-:W-:Y:S04]  /*36e0*/  STL [R1+0xb0], R216 ;  /* 0x0000b0d801007387 */ /* 0x000fe80000100800 */
[----:B------:R-:W-:Y:S04]  /*36f0*/  STL [R1+0xb4], R215 ;  /* 0x0000b4d701007387 */ /* 0x000fe80000100800 */
[----:B------:R-:W-:Y:S04]  /*3700*/  STL [R1+0xb8], R214 ;  /* 0x0000b8d601007387 */ /* 0x000fe80000100800 */
[----:B------:R-:W-:Y:S04]  /*3710*/  STL [R1+0xbc], R213 ;  /* 0x0000bcd501007387 */ /* 0x000fe80000100800 */
[----:B------:R-:W-:Y:S04]  /*3720*/  STL [R1+0xc0], R212 ;  /* 0x0000c0d401007387 */ /* 0x000fe80000100800 */
[----:B------:R0:W-:Y:S01]  /*3730*/  STL [R1+0xc4], R211 ;  /* 0x0000c4d301007387 */ /* 0x0001e20000100800 */
[----:B--2---:R-:W-:-:S01]  /*3740*/  FADD R227, R70, R227 ;  /* 0x000000e346e37221 */ /* 0x004fc20000000000 */
[----:B---3--:R-:W-:Y:S01]  /*3750*/  FADD R226, R69, R226 ;  /* 0x000000e245e27221 */ /* 0x008fe20000000000 */
[----:B----4-:R-:W-:-:S01]  /*3760*/  FADD R225, R68, R225 ;  /* 0x000000e144e17221 */ /* 0x010fc20000000000 */
[----:B------:R-:W-:Y:S01]  /*3770*/  FADD R224, R67, R224 ;  /* 0x000000e043e07221 */ /* 0x000fe20000000000 */
[----:B------:R-:W-:-:S01]  /*3780*/  FADD R223, R66, R223 ;  /* 0x000000df42df7221 */ /* 0x000fc20000000000 */
[----:B------:R-:W-:Y:S01]  /*3790*/  FADD R222, R65, R222 ;  /* 0x000000de41de7221 */ /* 0x000fe20000000000 */
[----:B------:R-:W-:-:S01]  /*37a0*/  FADD R221, R64, R221 ;  /* 0x000000dd40dd7221 */ /* 0x000fc20000000000 */
[----:B------:R-:W-:Y:S01]  /*37b0*/  FADD R220, R63, R220 ;  /* 0x000000dc3fdc7221 */ /* 0x000fe20000000000 */
[----:B------:R-:W-:-:S01]  /*37c0*/  FADD R219, R62, R219 ;  /* 0x000000db3edb7221 */ /* 0x000fc20000000000 */
[----:B------:R-:W-:Y:S01]  /*37d0*/  FADD R218, R61, R218 ;  /* 0x000000da3dda7221 */ /* 0x000fe20000000000 */
[----:B------:R-:W-:-:S05]  /*37e0*/  FADD R217, R60, R217 ;  /* 0x000000d93cd97221 */ /* 0x000fca0000000000 */
[----:B------:R2:W-:Y:S04]  /*37f0*/  STL [R1], R217 ;  /* 0x000000d901007387 */ /* 0x0005e80000100800 */
[----:B------:R3:W-:Y:S04]  /*3800*/  STL [R1+0x4], R218 ;  /* 0x000004da01007387 */ /* 0x0007e80000100800 */
[----:B------:R4:W-:Y:S04]  /*3810*/  STL [R1+0x8], R219 ;  /* 0x000008db01007387 */ /* 0x0009e80000100800 */
[----:B------:R1:W-:Y:S04]  /*3820*/  STL [R1+0xc], R220 ;  /* 0x00000cdc01007387 */ /* 0x0003e80000100800 */
[----:B------:R1:W-:Y:S04]  /*3830*/  STL [R1+0x10], R221 ;  /* 0x000010dd01007387 */ /* 0x0003e80000100800 */
[----:B------:R1:W-:Y:S04]  /*3840*/  STL [R1+0x14], R222 ;  /* 0x000014de01007387 */ /* 0x0003e80000100800 */
[----:B------:R1:W-:Y:S04]  /*3850*/  STL [R1+0x18], R223 ;  /* 0x000018df01007387 */ /* 0x0003e80000100800 */
[----:B------:R1:W-:Y:S04]  /*3860*/  STL [R1+0x1c], R224 ;  /* 0x00001ce001007387 */ /* 0x0003e80000100800 */
[----:B0-----:R-:W4:Y:S04]  /*3870*/  LDL.LU R211, [R1+0x2c] ;  /* 0x00002c0001d37983 */ /* 0x001f280000300800 */
[----:B------:R0:W-:Y:S04]  /*3880*/  STL [R1+0x20], R225 ;  /* 0x000020e101007387 */ /* 0x0001e80000100800 */
[----:B------:R-:W4:Y:S04]  /*3890*/  LDL.LU R212, [R1+0x30] ;  /* 0x0000300001d47983 */ /* 0x000f280000300800 */
[----:B------:R0:W-:Y:S04]  /*38a0*/  STL [R1+0x24], R226 ;  /* 0x000024e201007387 */ /* 0x0001e80000100800 */
[----:B------:R-:W4:Y:S04]  /*38b0*/  LDL.LU R213, [R1+0x34] ;  /* 0x0000340001d57983 */ /* 0x000f280000300800 */
[----:B------:R0:W-:Y:S04]  /*38c0*/  STL [R1+0x28], R227 ;  /* 0x000028e301007387 */ /* 0x0001e80000100800 */
[----:B------:R-:W4:Y:S04]  /*38d0*/  LDL.LU R214, [R1+0x38] ;  /* 0x0000380001d67983 */ /* 0x000f280000300800 */
[----:B------:R-:W4:Y:S04]  /*38e0*/  LDL.LU R215, [R1+0x3c] ;  /* 0x00003c0001d77983 */ /* 0x000f280000300800 */
[----:B------:R-:W4:Y:S04]  /*38f0*/  LDL.LU R216, [R1+0x40] ;  /* 0x0000400001d87983 */ /* 0x000f280000300800 */
[----:B--2---:R-:W2:Y:S04]  /*3900*/  LDL.LU R217, [R1+0x44] ;  /* 0x0000440001d97983 */ /* 0x004ea80000300800 */
[----:B---3--:R-:W3:Y:S04]  /*3910*/  LDL.LU R218, [R1+0x48] ;  /* 0x0000480001da7983 */ /* 0x008ee80000300800 */
[----:B----4-:R-:W4:Y:S04]  /*3920*/  LDL.LU R219, [R1+0x4c] ;  /* 0x00004c0001db7983 */ /* 0x010f280000300800 */
[----:B-1----:R-:W4:Y:S04]  /*3930*/  LDL.LU R220, [R1+0x50] ;  /* 0x0000500001dc7983 */ /* 0x002f280000300800 */
[----:B------:R-:W4:Y:S04]  /*3940*/  LDL.LU R221, [R1+0x54] ;  /* 0x0000540001dd7983 */ /* 0x000f280000300800 */
[----:B------:R-:W4:Y:S04]  /*3950*/  LDL.LU R222, [R1+0x58] ;  /* 0x0000580001de7983 */ /* 0x000f280000300800 */
[----:B------:R-:W4:Y:S04]  /*3960*/  LDL.LU R223, [R1+0x5c] ;  /* 0x00005c0001df7983 */ /* 0x000f280000300800 */
[----:B------:R-:W4:Y:S04]  /*3970*/  LDL.LU R224, [R1+0x60] ;  /* 0x0000600001e07983 */ /* 0x000f280000300800 */
[----:B0-----:R-:W4:Y:S04]  /*3980*/  LDL.LU R225, [R1+0x64] ;  /* 0x0000640001e17983 */ /* 0x001f280000300800 */
[----:B------:R-:W4:Y:S04]  /*3990*/  LDL.LU R226, [R1+0x68] ;  /* 0x0000680001e27983 */ /* 0x000f280000300800 */
[----:B------:R-:W4:Y:S01]  /*39a0*/  LDL.LU R227, [R1+0x6c] ;  /* 0x00006c0001e37983 */ /* 0x000f220000300800 */
[----:B------:R-:W-:-:S05]  /*39b0*/  FADD R211, R71, R211 ;  /* 0x000000d347d37221 */ /* 0x000fca0000000000 */
[----:B------:R0:W-:Y:S01]  /*39c0*/  STL [R1+0x2c], R211 ;  /* 0x00002cd301007387 */ /* 0x0001e20000100800 */
[----:B------:R-:W-:-:S03]  /*39d0*/  FADD R212, R72, R212 ;  /* 0x000000d448d47221 */ /* 0x000fc60000000000 */
[----:B0-----:R0:W5:Y:S01]  /*39e0*/  LDL.LU R211, [R1+0xc4] ;  /* 0x0000c40001d37983 */ /* 0x0011620000300800 */
[----:B------:R-:W-:-:S03]  /*39f0*/  FADD R213, R73, R213 ;  /* 0x000000d549d57221 */ /* 0x000fc60000000000 */
[----:B------:R1:W-:Y:S01]  /*3a00*/  STL [R1+0x30], R212 ;  /* 0x000030d401007387 */ /* 0x0003e20000100800 */
[----:B------:R-:W-:-:S01]  /*3a10*/  FADD R214, R74, R214 ;  /* 0x000000d64ad67221 */ /* 0x000fc20000000000 */
[----:B------:R-:W-:Y:S02]  /*3a20*/  FADD R215, R75, R215 ;  /* 0x000000d74bd77221 */ /* 0x000fe40000000000 */
[----:B-1----:R0:W5:Y:S01]  /*3a30*/  LDL.LU R212, [R1+0xc0] ;  /* 0x0000c00001d47983 */ /* 0x0021620000300800 */
[----:B------:R-:W-:-:S03]  /*3a40*/  FADD R216, R76, R216 ;  /* 0x000000d84cd87221 */ /* 0x000fc60000000000 */
[----:B------:R1:W-:Y:S01]  /*3a50*/  STL [R1+0x34], R213 ;  /* 0x000034d501007387 */ /* 0x0003e20000100800 */
[----:B--2---:R-:W-:-:S03]  /*3a60*/  FADD R217, R77, R217 ;  /* 0x000000d94dd97221 */ /* 0x004fc60000000000 */
[----:B-1----:R0:W5:Y:S01]  /*3a70*/  LDL.LU R213, [R1+0xbc] ;  /* 0x0000bc0001d57983 */ /* 0x0021620000300800 */
[----:B---3--:R-:W-:-:S03]  /*3a80*/  FADD R218, R78, R218 ;  /* 0x000000da4eda7221 */ /* 0x008fc60000000000 */
[----:B------:R1:W-:Y:S01]  /*3a90*/  STL [R1+0x38], R214 ;  /* 0x000038d601007387 */ /* 0x0003e20000100800 */
[----:B----4-:R-:W-:-:S01]  /*3aa0*/  FADD R219, R79, R219 ;  /* 0x000000db4fdb7221 */ /* 0x010fc20000000000 */
[----:B------:R-:W-:Y:S02]  /*3ab0*/  FADD R220, R80, R220 ;  /* 0x000000dc50dc7221 */ /* 0x000fe40000000000 */
[----:B-1----:R0:W5:Y:S04]  /*3ac0*/  LDL.LU R214, [R1+0xb8] ;  /* 0x0000b80001d67983 */ /* 0x0021680000300800 */
[----:B------:R1:W-:Y:S01]  /*3ad0*/  STL [R1+0x3c], R215 ;  /* 0x00003cd701007387 */ /* 0x0003e20000100800 */
[----:B------:R-:W-:-:S01]  /*3ae0*/  FADD R221, R81, R221 ;  /* 0x000000dd51dd7221 */ /* 0x000fc20000000000 */
[----:B------:R-:W-:-:S02]  /*3af0*/  FADD R222, R82, R222 ;  /* 0x000000de52de7221 */ /* 0x000fc40000000000 */
[----:B-1----:R0:W5:Y:S04]  /*3b00*/  LDL.LU R215, [R1+0xb4] ;  /* 0x0000b40001d77983 */ /* 0x0021680000300800 */
[----:B------:R1:W-:Y:S01]  /*3b10*/  STL [R1+0x40], R216 ;  /* 0x000040d801007387 */ /* 0x0003e20000100800 */
[----:B------:R-:W-:-:S03]  /*3b20*/  FADD R223, R83, R223 ;  /* 0x000000df53df7221 */ /* 0x000fc60000000000 */
        /* <DEDUP_REMOVED lines=13> */
[----:B------:R1:W-:Y:S04]  /*3c00*/  STL [R1+0x54], R221 ;  /* 0x000054dd01007387 */ /* 0x0003e80000100800 */
        /* <DEDUP_REMOVED lines=12> */
[----:B-1----:R0:W5:Y:S01]  /*3cd0*/  LDL.LU R227, [R1+0x84] ;  /* 0x0000840001e37983 */ /* 0x0021620000300800 */
        /* <DEDUP_REMOVED lines=82> */
[----:B0-----:R-:W-:-:S06]  /*4200*/  UMOV UR6, URZ ;  /* 0x0000003f00067c82 */ /* 0x001fcc0008000000 */
.L_x_28:
[----:B------:R-:W-:Y:S05]  /*4210*/  @!P2 BRA `(.L_x_29) ;  /* 0x000000000004a947 */ /* 0x000fea0003800000 */
[----:B------:R-:W-:Y:S01]  /*4220*/  BPT.TRAP 0x1 ;  /* 0x000000040000795c */ /* 0x000fe20000300000 */
.L_x_29:
[----:B-----5:R2:W-:Y:S04]  /*4230*/  STL [R1+0x84], R0 ;  /* 0x0000840001007387 */ /* 0x0205e80000100800 */
[----:B--2---:R-:W2:Y:S01]  /*4240*/  LDL R0, [R1+0x70] ;  /* 0x0000700001007983 */ /* 0x004ea20000100800 */
[----:B-1----:R-:W-:-:S05]  /*4250*/  IMAD.U32 R229, RZ, RZ, UR25 ;  /* 0x00000019ffe57e24 */ /* 0x002fca000f8e00ff */
[----:B------:R-:W-:-:S05]  /*4260*/  @P0 LEA R229, R229, UR11, 0x3 ;  /* 0x0000000be5e50c11 */ /* 0x000fca000f8e18ff */
[----:B------:R-:W-:Y:S01]  /*4270*/  @P0 VIADD R229, R229, 0x20 ;  /* 0x00000020e5e50836 */ /* 0x000fe20000000000 */
[----:B------:R-:W-:-:S06]  /*4280*/  UISETP.GT.U32.AND UP0, UPT, UR13, 0x1, UPT ;  /* 0x000000010d00788c */ /* 0x000fcc000bf04070 */
[----:B------:R-:W-:Y:S02]  /*4290*/  PLOP3.LUT P1, PT, PT, PT, UP0, 0x80, 0x0 ;  /* 0x000000000000781c */ /* 0x000fe40003f2f008 */
[----:B--2---:R-:W-:Y:S02]  /*42a0*/  @P0 PRMT R229, R0, 0x654, R229 ;  /* 0x0000065400e50816 */ /* 0x004fe400000000e5 */
[----:B------:R1:W5:Y:S02]  /*42b0*/  LDL.LU R0, [R1+0x84] ;  /* 0x0000840001007983 */ /* 0x0003640000300800 */
[----:B------:R1:W-:Y:S07]  /*42c0*/  @P0 SYNCS.ARRIVE.TRANS64.RED.A1T0 RZ, [R229+URZ], RZ ;  /* 0x000000ffe5ff09a7 */ /* 0x0003ee000810043f */
[----:B------:R-:W-:Y:S05]  /*42d0*/  @P1 BRA `(.L_x_30) ;  /* 0x0000000000041947 */ /* 0x000fea0003800000 */
[----:B------:R-:W-:Y:S01]  /*42e0*/  BPT.TRAP 0x1 ;  /* 0x000000040000795c */ /* 0x000fe20000300000 */
.L_x_30:
[----:B------:R-:W-:Y:S02]  /*42f0*/  UISETP.GT.AND UP2, UPT, UR26, 0x1, UPT ;  /* 0x000000011a00788c */ /* 0x000fe4000bf44270 */
[----:B------:R-:W-:Y:S02]  /*4300*/  UIADD3 UR23, UR23, 0x1, URZ ;  /* 0x0000000117177890 */ /* 0x000fe4000fffe03f */
[----:B------:R-:W-:Y:S02]  /*4310*/  UIADD3 UR25, UR25, 0x1, URZ ;  /* 0x0000000119197890 */ /* 0x000fe4000fffe03f */
[----:B------:R-:W-:Y:S01]  /*4320*/  PLOP3.LUT P1, PT, PT, PT, UP2, 0x80, 0x0 ;  /* 0x000000000000781c */ /* 0x000fe20003f2f028 */
[----:B------:R-:W-:Y:S02]  /*4330*/  UISETP.NE.AND UP0, UPT, UR23, 0x4, UPT ;  /* 0x000000041700788c */ /* 0x000fe4000bf05270 */
[----:B------:R-:W-:Y:S02]  /*4340*/  UIADD3 UR16, UR26, -0x1, URZ ;  /* 0xffffffff1a107890 */ /* 0x000fe4000fffe03f */
[----:B------:R-:W-:-:S02]  /*4350*/  USEL UR8, URZ, 0x1, UP0 ;  /* 0x000000013f087887 */ /* 0x000fc40008000000 */
[----:B------:R-:W-:Y:S02]  /*4360*/  UISETP.NE.AND UP1, UPT, UR25, 0x4, UPT ;  /* 0x000000041900788c */ /* 0x000fe4000bf25270 */
[----:B------:R-:W-:Y:S02]  /*4370*/  ULOP3.LUT UR24, UR24, UR8, URZ, 0x3c, !UPT ;  /* 0x0000000818187292 */ /* 0x000fe4000f8e3c3f */
[----:B------:R-:W-:Y:S02]  /*4380*/  USEL UR23, UR23, URZ, UP0 ;  /* 0x0000003f17177287 */ /* 0x000fe40008000000 */
[----:B------:R-:W-:Y:S01]  /*4390*/  USEL UR25, UR25, URZ, UP1 ;  /* 0x0000003f19197287 */ /* 0x000fe20008800000 */
[----:B------:R-:W-:Y:S01]  /*43a0*/  UMOV UR8, 0x1 ;  /* 0x0000000100087882 */ /* 0x000fe20000000000 */
[----:B------:R-:W-:Y:S01]  /*43b0*/  UMOV UR26, UR16 ;  /* 0x00000010001a7c82 */ /* 0x000fe20008000000 */
[----:B------:R-:W-:Y:S09]  /*43c0*/  @P1 BRA `(.L_x_31) ;  /* 0xffffffec001c1947 */ /* 0x000ff2000383ffff */
.L_x_23:
[----:B------:R-:W-:-:S04]  /*43d0*/  UISETP.NE.AND UP0, UPT, UR6, URZ, UPT ;  /* 0x0000003f0600728c */ /* 0x000fc8000bf05270 */
[----:B------:R-:W-:-:S06]  /*43e0*/  USEL UR6, URZ, 0x1, !UP0 ;  /* 0x000000013f067887 */ /* 0x000fcc000c000000 */
[----:B------:R-:W-:-:S13]  /*43f0*/  ISETP.NE.AND P1, PT, RZ, UR6, PT ;  /* 0x00000006ff007c0c */ /* 0x000fda000bf25270 */
[----:B------:R-:W-:Y:S05]  /*4400*/  @!P1 BRA `(.L_x_32) ;  /* 0x0000000c00c49947 */ /* 0x000fea0003800000 */
[----:B------:R-:W-:Y:S02]  /*4410*/  WARPGROUP.DEPBAR.LE gsb0, 0x0 ;  /* 0x00008000000079c5 */ /* 0x000fe40000010000 */
[----:B-----5:R-:W-:Y:S01]  /*4420*/  FADD R227, R89, R227 ;  /* 0x000000e359e37221 */ /* 0x020fe20000000000 */
[----:B------:R-:W-:-:S04]  /*4430*/  FADD R228, R88, R228 ;  /* 0x000000e458e47221 */ /* 0x000fc80000000000 */
[----:B------:R2:W-:Y:S04]  /*4440*/  STL [R1+0x84], R227 ;  /* 0x000084e301007387 */ /* 0x0005e80000100800 */
[----:B--2---:R-:W2:Y:S04]  /*4450*/  LDL.LU R227, [R1+0x6c] ;  /* 0x00006c0001e37983 */ /* 0x004ea80000300800 */
[----:B--2---:R2:W-:Y:S04]  /*4460*/  STL [R1+0x88], R227 ;  /* 0x000088e301007387 */ /* 0x0045e80000100800 */
        /* <DEDUP_REMOVED lines=52> */
[----:B--2---:R-:W2:Y:S01]  /*47b0*/  LDL.LU R227, [R1] ;  /* 0x0000000001e37983 */ /* 0x004ea20000300800 */
[----:B------:R-:W-:Y:S01]  /*47c0*/  FADD R226, R90, R226 ;  /* 0x000000e25ae27221 */ /* 0x000fe20000000000 */
        /* <DEDUP_REMOVED lines=97> */
[----:B--2---:R-:W-:-:S05]  /*4de0*/  FADD R227, R60, R227 ;  /* 0x000000e33ce37221 */ /* 0x004fca0000000000 */
[----:B------:R2:W-:Y:S04]  /*4df0*/  STL [R1], R227 ;  /* 0x000000e301007387 */ /* 0x0005e80000100800 */
[----:B--2---:R-:W2:Y:S02]  /*4e00*/  LDL.LU R227, [R1+0xf0] ;  /* 0x0000f00001e37983 */ /* 0x004ea40000300800 */
[----:B--2---:R-:W-:-:S05]  /*4e10*/  FADD R227, R61, R227 ;  /* 0x000000e33de37221 */ /* 0x004fca0000000000 */
[----:B------:R2:W-:Y:S04]  /*4e20*/  STL [R1+0x4], R227 ;  /* 0x000004e301007387 */ /* 0x0005e80000100800 */
        /* <DEDUP_REMOVED lines=78> */
[----:B--2---:R2:W5:Y:S02]  /*5310*/  LDL.LU R227, [R1+0x84] ;  /* 0x0000840001e37983 */ /* 0x0045640000300800 */
.L_x_32:
[----:B------:R-:W-:Y:S02]  /*5320*/  WARPGROUP.DEPBAR.LE gsb0, 0x0 ;  /* 0x00008000000079c5 */ /* 0x000fe40000010000 */
[----:B------:R-:W3:Y:S02]  /*5330*/  LDC R24, c[0x0][0x28c] ;  /* 0x0000a300ff187b82 */ /* 0x000ee40000000800 */
[----:B---3--:R-:W-:-:S13]  /*5340*/  ISETP.GE.AND P1, PT, R24, 0x1, PT ;  /* 0x000000011800780c */ /* 0x008fda0003f26270 */
[----:B------:R-:W-:Y:S05]  /*5350*/  @!P1 BRA `(.L_x_33) ;  /* 0x0000000000589947 */ /* 0x000fea0003800000 */
[----:B------:R-:W-:-:S06]  /*5360*/  UISETP.NE.AND UP0, UPT, UR22, 0x3, UPT ;  /* 0x000000031600788c */ /* 0x000fcc000bf05270 */
[----:B------:R-:W-:-:S13]  /*5370*/  PLOP3.LUT P1, PT, PT, PT, UP0, 0x80, 0x0 ;  /* 0x000000000000781c */ /* 0x000fda0003f2f008 */
[----:B------:R-:W-:Y:S05]  /*5380*/  @!P1 BRA `(.L_x_34) ;  /* 0x0000000000049947 */ /* 0x000fea0003800000 */
[----:B------:R-:W-:Y:S01]  /*5390*/  BPT.TRAP 0x1 ;  /* 0x000000040000795c */ /* 0x000fe20000300000 */
.L_x_34:
[----:B-----5:R3:W-:Y:S04]  /*53a0*/  STL [R1+0x84], R0 ;  /* 0x0000840001007387 */ /* 0x0207e80000100800 */
[----:B---3--:R-:W3:Y:S01]  /*53b0*/  LDL R0, [R1+0x70] ;  /* 0x0000700001007983 */ /* 0x008ee20000100800 */
[----:B------:R-:W-:Y:S01]  /*53c0*/  VOTEU.ANY UP0, P0 ;  /* 0x00000000003f7886 */ /* 0x000fe20000000100 */
[----:B------:R-:W-:Y:S01]  /*53d0*/  UISETP.LT.AND UP1, UPT, UR9, 0x1, UPT ;  /* 0x000000010900788c */ /* 0x000fe2000bf21270 */
[----:B------:R-:W-:-:S03]  /*53e0*/  IMAD.U32 R25, RZ, RZ, UR11 ;  /* 0x0000000bff197e24 */ /* 0x000fc6000f8e00ff */
[----:B------:R-:W-:-:S04]  /*53f0*/  @UP0 USEL UR6, UR9, 0x1, UP1 ;  /* 0x0000000109060887 */ /* 0x000fc80008800000 */
[----:B------:R-:W-:-:S06]  /*5400*/  @UP0 UIADD3 UR6, UR5, UR9, -UR6 ;  /* 0x0000000905060290 */ /* 0x000fcc000fffe806 */
[----:B------:R-:W-:-:S04]  /*5410*/  IMAD.U32 R24, RZ, RZ, UR6 ;  /* 0x00000006ff187e24 */ /* 0x000fc8000f8e00ff */
[----:B------:R-:W-:-:S05]  /*5420*/  @P0 IMAD.SHL.U32 R24, R24, 0x8, RZ ;  /* 0x0000000818180824 */ /* 0x000fca00078e00ff */
[----:B------:R-:W-:-:S04]  /*5430*/  @P0 LOP3.LUT R24, R24, 0x18, RZ, 0xc0, !PT ;  /* 0x0000001818180812 */ /* 0x000fc800078ec0ff */
[----:B------:R-:W-:-:S04]  /*5440*/  @P0 IADD3 R24, R25, 0x20, R24 ;  /* 0x0000002019180810 */ /* 0x000fc80007ffe018 */
[----:B---3--:R-:W-:Y:S02]  /*5450*/  @P0 PRMT R24, R0, 0x654, R24 ;  /* 0x0000065400180816 */ /* 0x008fe40000000018 */
[----:B------:R3:W5:Y:S01]  /*5460*/  LDL.LU R0, [R1+0x84] ;  /* 0x0000840001007983 */ /* 0x0007620000300800 */
[----:B------:R-:W-:Y:S01]  /*5470*/  UISETP.GT.U32.AND UP0, UPT, UR13, 0x1, UPT ;  /* 0x000000010d00788c */ /* 0x000fe2000bf04070 */
[----:B------:R3:W-:Y:S05]  /*5480*/  @P0 SYNCS.ARRIVE.TRANS64.RED.A1T0 RZ, [R24+URZ], RZ ;  /* 0x000000ff18ff09a7 */ /* 0x0007ea000810043f */
[----:B------:R-:W-:-:S13]  /*5490*/  PLOP3.LUT P1, PT, PT, PT, UP0, 0x80, 0x0 ;  /* 0x000000000000781c */ /* 0x000fda0003f2f008 */
[----:B---3--:R-:W-:Y:S05]  /*54a0*/  @P1 BRA `(.L_x_33) ;  /* 0x0000000000041947 */ /* 0x008fea0003800000 */
[----:B------:R-:W-:Y:S01]  /*54b0*/  BPT.TRAP 0x1 ;  /* 0x000000040000795c */ /* 0x000fe20000300000 */
.L_x_33:
[----:B------:R3:W-:Y:S01]  /*54c0*/  STL [R1+0x8c], R3 ;  /* 0x00008c0301007387 */ /* 0x0007e20000100800 */
[----:B------:R-:W4:Y:S01]  /*54d0*/  LDC R28, c[0x0][0x288] ;  /* 0x0000a200ff1c7b82 */ /* 0x000f220000000800 */
[----:B------:R-:W-:Y:S02]  /*54e0*/  ULDC UR6, c[0x0][0x284] ;  /* 0x0000a10000067ab9 */ /* 0x000fe40000000800 */
[----:B---3--:R-:W3:Y:S04]  /*54f0*/  LDL.LU R3, [R1+0x7c] ;  /* 0x00007c0001037983 */ /* 0x008ee80000300800 */
[----:B------:R0:W-:Y:S04]  /*5500*/  STL [R1+0x88], R2 ;  /* 0x0000880201007387 */ /* 0x0001e80000100800 */
[----:B0-----:R-:W2:Y:S04]  /*5510*/  LDL.LU R2, [R1+0x80] ;  /* 0x0000800001027983 */ /* 0x001ea80000300800 */
[----:B-----5:R0:W-:Y:S02]  /*5520*/  STL [R1+0x84], R0 ;  /* 0x0000840001007387 */ /* 0x0201e40000100800 */
[----:B0-----:R-:W0:Y:S02]  /*5530*/  S2R R0, SR_TID.X ;  /* 0x0000000000007919 */ /* 0x001e240000002100 */
[----:B0-----:R-:W-:-:S02]  /*5540*/  SHF.R.U32.HI R24, RZ, 0x2, R0 ;  /* 0x00000002ff187819 */ /* 0x001fc40000011600 */
[----:B------:R-:W-:Y:S02]  /*5550*/  LOP3.LUT R26, R0, 0x60, RZ, 0xc0, !PT ;  /* 0x00000060001a7812 */ /* 0x000fe400078ec0ff */
[----:B------:R-:W-:Y:S02]  /*5560*/  SHF.R.U32.HI R27, RZ, 0x7, R0 ;  /* 0x00000007ff1b7819 */ /* 0x000fe40000011600 */
[----:B------:R-:W-:Y:S02]  /*5570*/  LOP3.LUT R25, R24, 0x7, RZ, 0xc0, !PT ;  /* 0x0000000718197812 */ /* 0x000fe400078ec0ff */
[----:B------:R-:W-:Y:S02]  /*5580*/  SHF.R.U32.HI R26, RZ, 0x1, R26 ;  /* 0x00000001ff1a7819 */ /* 0x000fe4000001161a */
[----:B------:R-:W-:Y:S02]  /*5590*/  LOP3.LUT R24, R27, 0x1, RZ, 0xc0, !PT ;  /* 0x000000011b187812 */ /* 0x000fe400078ec0ff */
[----:B------:R-:W-:Y:S01]  /*55a0*/  IADD3 R31, RZ, -R26, -R25 ;  /* 0x8000001aff1f7210 */ /* 0x000fe20007ffe819 */
[C---:B------:R-:W-:Y:S01]  /*55b0*/  IMAD.SHL.U32 R32, R0.reuse, 0x2, RZ ;  /* 0x0000000200207824 */ /* 0x040fe200078e00ff */
[----:B------:R-:W-:Y:S01]  /*55c0*/  LOP3.LUT R27, R0, 0x3, RZ, 0xc0, !PT ;  /* 0x00000003001b7812 */ /* 0x000fe200078ec0ff */
[----:B------:R-:W-:-:S02]  /*55d0*/  IMAD.SHL.U32 R30, R24, 0x40, RZ ;  /* 0x00000040181e7824 */ /* 0x000fc400078e00ff */
[----:B------:R-:W-:Y:S02]  /*55e0*/  IMAD R31, R24, -0x40, R31 ;  /* 0xffffffc0181f7824 */ /* 0x000fe400078e021f */
[----:B---3--:R-:W-:Y:S02]  /*55f0*/  IMAD.SHL.U32 R29, R3, 0x80, RZ ;  /* 0x00000080031d7824 */ /* 0x008fe400078e00ff */
[----:B------:R0:W5:Y:S01]  /*5600*/  LDL.LU R3, [R1+0x8c] ;  /* 0x00008c0001037983 */ /* 0x0001620000300800 */
[----:B------:R-:W-:Y:S01]  /*5610*/  LOP3.LUT R43, R30, 0x40, R25, 0xe2, !PT ;  /* 0x000000401e2b7812 */ /* 0x000fe200078ee219 */
[----:B----4-:R-:W-:Y:S01]  /*5620*/  IMAD R42, R27, -0x2, R28 ;  /* 0xfffffffe1b2a7824 */ /* 0x010fe200078e021c */
[----:B------:R-:W-:Y:S01]  /*5630*/  ISETP.GE.AND P1, PT, R29, R28, PT ;  /* 0x0000001c1d00720c */ /* 0x000fe20003f26270 */
[C---:B--2---:R-:W-:Y:S02]  /*5640*/  IMAD.SHL.U32 R24, R2.reuse, 0x100, RZ ;  /* 0x0000010002187824 */ /* 0x044fe400078e00ff */
[----:B------:R-:W-:-:S02]  /*5650*/  IMAD.WIDE R38, R2, 0x100, RZ ;  /* 0x0000010002267825 */ /* 0x000fc400078e02ff */
[----:B------:R0:W5:Y:S04]  /*5660*/  LDL.LU R2, [R1+0x88] ;  /* 0x0000880001027983 */ /* 0x0001680000300800 */
[----:B------:R0:W5:Y:S01]  /*5670*/  LDL.LU R0, [R1+0x84] ;  /* 0x0000840001007983 */ /* 0x0001620000300800 */
[----:B------:R-:W-:Y:S01]  /*5680*/  ISETP.GE.OR P1, PT, R24, UR6, P1 ;  /* 0x0000000618007c0c */ /* 0x000fe20008f26670 */
[----:B------:R-:W-:Y:S01]  /*5690*/  IMAD.IADD R42, R42, 0x1, -R29 ;  /* 0x000000012a2a7824 */ /* 0x000fe200078e0a1d */
[----:B------:R-:W-:Y:S01]  /*56a0*/  IADD3 R41, -R24, UR6, R31 ;  /* 0x0000000618297c10 */ /* 0x000fe2000fffe11f */
[----:B------:R-:W-:Y:S01]  /*56b0*/  IMAD.MOV.U32 R40, RZ, RZ, -0x1 ;  /* 0xffffffffff287424 */ /* 0x000fe200078e00ff */
[----:B------:R-:W-:Y:S02]  /*56c0*/  LOP3.LUT R43, R38, R43, R26, 0xfe, !PT ;  /* 0x0000002b262b7212 */ /* 0x000fe400078efe1a */
[----:B------:R-:W-:-:S07]  /*56d0*/  LOP3.LUT R32, R29, 0x6, R32, 0xf8, !PT ;  /* 0x000000061d207812 */ /* 0x000fce00078ef820 */
[----:B0-----:R-:W-:Y:S05]  /*56e0*/  @P1 BRA `(.L_x_35) ;  /* 0x00000090000c1947 */ /* 0x001fea0003800000 */
[----:B------:R-:W0:Y:S01]  /*56f0*/  LDC.64 R28, c[0x0][0x5c8] ;  /* 0x00017200ff1c7b82 */ /* 0x000e220000000a00 */
[----:B------:R-:W-:Y:S01]  /*5700*/  USHF.R.S32.HI UR7, URZ, 0x1f, UR12 ;  /* 0x0000001f3f077899 */ /* 0x000fe2000801140c */
[--C-:B------:R-:W-:Y:S01]  /*5710*/  SHF.R.S32.HI R33, RZ, 0x1f, R32.reuse ;  /* 0x0000001fff217819 */ /* 0x100fe20000011420 */
[----:B------:R-:W-:Y:S01]  /*5720*/  ULDC.64 UR10, c[0x0][0x5d0] ;  /* 0x00017400000a7ab9 */ /* 0x000fe20000000a00 */
[----:B------:R-:W-:Y:S01]  /*5730*/  BSSY B0, `(.L_x_35) ;  /* 0x00008fe000007945 */ /* 0x000fe20003800000 */
[----:B------:R-:W-:Y:S02]  /*5740*/  UIMAD UR6, UR7, UR10, URZ ;  /* 0x0000000a070672a4 */ /* 0x000fe4000f8e023f */
[----:B------:R-:W-:Y:S02]  /*5750*/  IMAD.U32 R27, RZ, RZ, UR10 ;  /* 0x0000000aff1b7e24 */ /* 0x000fe4000f8e00ff */
[----:B------:R-:W-:Y:S02]  /*5760*/  UIMAD UR6, UR12, UR11, UR6 ;  /* 0x0000000b0c0672a4 */ /* 0x000fe4000f8e0206 */
[----:B------:R-:W-:Y:S01]  /*5770*/  IMAD.WIDE.U32 R26, R27, UR12, R32 ;  /* 0x0000000c1b1a7c25 */ /* 0x000fe2000f8e0020 */
[----:B------:R-:W-:-:S03]  /*5780*/  ULDC.64 UR10, c[0x0][0x5c0] ;  /* 0x00017000000a7ab9 */ /* 0x000fc60000000a00 */
[----:B------:R-:W-:Y:S02]  /*5790*/  VIADD R27, R27, UR6 ;  /* 0x000000061b1b7c36 */ /* 0x000fe40008000000 */
[-C--:B0-----:R-:W-:Y:S01]  /*57a0*/  IMAD R24, R39, R28.reuse, RZ ;  /* 0x0000001c27187224 */ /* 0x081fe200078e02ff */
[----:B------:R-:W-:Y:S01]  /*57b0*/  SHF.L.U64.HI R34, R28, 0x3, R29 ;  /* 0x000000031c227819 */ /* 0x000fe2000001021d */
[----:B------:R-:W-:-:S04]  /*57c0*/  IMAD.WIDE.U32 R26, R43, R28, R26 ;  /* 0x0000001c2b1a7225 */ /* 0x000fc800078e001a */
[----:B------:R-:W-:Y:S01]  /*57d0*/  IMAD R25, R43, R29, R24 ;  /* 0x0000001d2b197224 */ /* 0x000fe200078e0218 */
[C---:B------:R-:W-:Y:S01]  /*57e0*/  LEA R30, P2, R28.reuse, R26, 0x7 ;  /* 0x0000001a1c1e7211 */ /* 0x040fe200078438ff */
[----:B------:R-:W-:Y:S01]  /*57f0*/  IMAD.SHL.U32 R31, R28, 0x8, RZ ;  /* 0x000000081c1f7824 */ /* 0x000fe200078e00ff */
[----:B------:R-:W-:Y:S01]  /*5800*/  IADD3 R24, P1, R26, UR10, RZ ;  /* 0x0000000a1a187c10 */ /* 0x000fe2000ff3e0ff */
[----:B------:R-:W-:-:S03]  /*5810*/  IMAD.IADD R27, R27, 0x1, R25 ;  /* 0x000000011b1b7824 */ /* 0x000fc600078e0219 */
[----:B------:R-:W-:Y:S02]  /*5820*/  IADD3 R26, P5, P6, R26, UR10, R31 ;  /* 0x0000000a1a1a7c10 */ /* 0x000fe4000febe01f */
[----:B------:R-:W-:Y:S02]  /*5830*/  LEA.HI.X R29, R28, R27, R29, 0x7, P2 ;  /* 0x0000001b1c1d7211 */ /* 0x000fe400010f3c1d */
[C---:B------:R-:W-:Y:S02]  /*5840*/  IADD3.X R25, R27.reuse, UR11, RZ, P1, !PT ;  /* 0x0000000b1b197c10 */ /* 0x040fe40008ffe4ff */
[----:B------:R-:W-:Y:S02]  /*5850*/  IADD3.X R27, R27, UR11, R34, P5, P6 ;  /* 0x0000000b1b1b7c10 */ /* 0x000fe4000afec422 */
[----:B------:R-:W-:Y:S02]  /*5860*/  FSETP.NEU.AND P5, PT, RZ, UR21, PT ;  /* 0x00000015ff007c0b */ /* 0x000fe4000bfad000 */
[----:B------:R-:W-:-:S02]  /*5870*/  IADD3 R28, P1, P2, R30, UR10, R31 ;  /* 0x0000000a1e1c7c10 */ /* 0x000fc4000fa3e01f */
[----:B------:R-:W-:-:S04]  /*5880*/  IADD3 R30, P3, R30, UR10, RZ ;  /* 0x0000000a1e1e7c10 */ /* 0x000fc8000ff7e0ff */
[C---:B------:R-:W-:Y:S02]  /*5890*/  IADD3.X R31, R29.reuse, UR11, RZ, P3, !PT ;  /* 0x0000000b1d1f7c10 */ /* 0x040fe40009ffe4ff */
[----:B------:R-:W-:-:S03]  /*58a0*/  IADD3.X R29, R29, UR11, R34, P1, P2 ;  /* 0x0000000b1d1d7c10 */ /* 0x000fc60008fe4422 */
[----:B------:R-:W-:Y:S05]  /*58b0*/  @!P5 BRA `(.L_x_36) ;  /* 0x0000006c0014d947 */ /* 0x000fea0003800000 */
[----:B------:R-:W-:Y:S01]  /*58c0*/  ULDC.64 UR10, c[0x0][0x5b8] ;  /* 0x00016e00000a7ab9 */ /* 0x000fe20000000a00 */
[----:B------:R-:W-:Y:S01]  /*58d0*/  ISETP.GE.AND P1, PT, R41, 0x1, PT ;  /* 0x000000012900780c */ /* 0x000fe20003f26270 */
[----:B------:R-:W-:Y:S02]  /*58e0*/  UIMAD UR6, UR7, UR10, URZ ;  /* 0x0000000a070672a4 */ /* 0x000fe4000f8e023f */
[----:B------:R-:W-:Y:S01]  /*58f0*/  IMAD.U32 R35, RZ, RZ, UR10 ;  /* 0x0000000aff237e24 */ /* 0x000fe2000f8e00ff */
[----:B------:R-:W-:Y:S01]  /*5900*/  BSSY B1, `(.L_x_37) ;  /* 0x0000010000017945 */ /* 0x000fe20003800000 */
[----:B------:R-:W-:Y:S01]  /*5910*/  ISETP.LT.OR P5, PT, R42, 0x1, !P1 ;  /* 0x000000012a00780c */ /* 0x000fe20004fa1670 */
[----:B------:R-:W-:Y:S02]  /*5920*/  UIMAD UR6, UR12, UR11, UR6 ;  /* 0x0000000b0c0672a4 */ /* 0x000fe4000f8e0206 */
[----:B------:R-:W-:Y:S01]  /*5930*/  IMAD.WIDE.U32 R32, R35, UR12, R32 ;  /* 0x0000000c23207c25 */ /* 0x000fe2000f8e0020 */
[----:B------:R-:W-:-:S03]  /*5940*/  ULDC.64 UR10, c[0x0][0x5a8] ;  /* 0x00016a00000a7ab9 */ /* 0x000fc60000000a00 */
[----:B------:R-:W-:Y:S02]  /*5950*/  IMAD.MOV.U32 R36, RZ, RZ, R32 ;  /* 0x000000ffff247224 */ /* 0x000fe400078e0020 */
[----:B------:R-:W-:Y:S01]  /*5960*/  VIADD R37, R33, UR6 ;  /* 0x0000000621257c36 */ /* 0x000fe20008000000 */
[----:B------:R-:W-:Y:S02]  /*5970*/  ULDC.64 UR6, c[0x0][0x5b0] ;  /* 0x00016c0000067ab9 */ /* 0x000fe40000000a00 */
[----:B------:R-:W-:Y:S02]  /*5980*/  IMAD R34, R39, UR6, RZ ;  /* 0x0000000627227c24 */ /* 0x000fe4000f8e02ff */
[----:B------:R-:W-:-:S04]  /*5990*/  IMAD.WIDE.U32 R32, R43, UR6, R36 ;  /* 0x000000062b207c25 */ /* 0x000fc8000f8e0024 */
[--C-:B------:R-:W-:Y:S01]  /*59a0*/  IMAD R35, R43, UR7, R34.reuse ;  /* 0x000000072b237c24 */ /* 0x100fe2000f8e0222 */
[----:B------:R-:W-:Y:S02]  /*59b0*/  IADD3 R32, P2, R32, UR10, RZ ;  /* 0x0000000a20207c10 */ /* 0x000fe4000ff5e0ff */
[----:B------:R-:W-:Y:S02]  /*59c0*/  PRMT R34, RZ, 0x7610, R34 ;  /* 0x00007610ff227816 */ /* 0x000fe40000000022 */
[----:B------:R-:W-:Y:S01]  /*59d0*/  IADD3.X R33, R33, UR11, R35, P2, !PT ;  /* 0x0000000b21217c10 */ /* 0x000fe200097fe423 */
[----:B------:R-:W-:Y:S08]  /*59e0*/  @P5 BRA `(.L_x_38) ;  /* 0x0000000000045947 */ /* 0x000ff00003800000 */
[----:B------:R0:W5:Y:S02]  /*59f0*/  LDG.E.U8 R34, desc[UR14][R32.64] ;  /* 0x0000000e20227981 */ /* 0x000164000c1e1100 */
.L_x_38:
[----:B------:R-:W-:Y:S05]  /*5a00*/  BSYNC B1 ;  /* 0x0000000000017941 */ /* 0x000fea0003800000 */
.L_x_37:
[----:B-----5:R-:W-:Y:S01]  /*5a10*/  LOP3.LUT R34, R34, 0xff, RZ, 0xc0, !PT ;  /* 0x000000ff22227812 */ /* 0x020fe200078ec0ff */
[----:B------:R-:W-:Y:S01]  /*5a20*/  BSSY B1, `(.L_x_39) ;  /* 0x000000b000017945 */ /* 0x000fe20003800000 */
[----:B------:R-:W-:Y:S02]  /*5a30*/  ISETP.LT.OR P3, PT, R42, 0x2, !P1 ;  /* 0x000000022a00780c */ /* 0x000fe40004f61670 */
[----:B------:R-:W-:-:S05]  /*5a40*/  F2FP.F16.E4M3.UNPACK_B R34, R34 ;  /* 0x00000022ff22723e */ /* 0x000fca00020006ff */
[----:B------:R-:W-:-:S05]  /*5a50*/  HADD2.F32 R34, -RZ, R34.H0_H0 ;  /* 0x20000022ff227230 */ /* 0x000fca0000004100 */
[----:B------:R-:W-:Y:S01]  /*5a60*/  FMUL R35, R34, UR21 ;  /* 0x0000001522237c20 */ /* 0x000fe20008400000 */
[----:B------:R-:W-:-:S03]  /*5a70*/  PRMT R34, RZ, 0x7610, R34 ;  /* 0x00007610ff227816 */ /* 0x000fc60000000022 */
[----:B------:R-:W-:-:S05]  /*5a80*/  FFMA R35, R228, UR20, R35 ;  /* 0x00000014e4237c23 */ /* 0x000fca0008000023 */
[----:B------:R-:W-:-:S05]  /*5a90*/  F2FP.SATFINITE.E4M3.F32.PACK_AB_MERGE_C R35, RZ, R35, RZ ;  /* 0x00000023ff23723e */ /* 0x000fca00048070ff */
[----:B------:R2:W-:Y:S01]  /*5aa0*/  @!P5 STG.E.U8 desc[UR14][R24.64], R35 ;  /* 0x000000231800d986 */ /* 0x0005e2000c10110e */
[----:B------:R-:W-:Y:S05]  /*5ab0*/  @P3 BRA `(.L_x_40) ;  /* 0x0000000000043947 */ /* 0x000fea0003800000 */
[----:B------:R3:W5:Y:S02]  /*5ac0*/  LDG.E.U8 R34, desc[UR14][R32.64+0x1] ;  /* 0x0000010e20227981 */ /* 0x000764000c1e1100 */
.L_x_40:
[----:B------:R-:W-:Y:S05]  /*5ad0*/  BSYNC B1 ;  /* 0x0000000000017941 */ /* 0x000fea0003800000 */
.L_x_39:
[----:B-----5:R-:W-:Y:S01]  /*5ae0*/  LOP3.LUT R34, R34, 0xff, RZ, 0xc0, !PT ;  /* 0x000000ff22227812 */ /* 0x020fe200078ec0ff */
[----:B------:R-:W-:Y:S01]  /*5af0*/  BSSY B1, `(.L_x_41) ;  /* 0x0000013000017945 */ /* 0x000fe20003800000 */
[----:B------:R-:W-:Y:S02]  /*5b00*/  IADD3 R45, P2, R43, 0x8, RZ ;  /* 0x000000082b2d7810 */ /* 0x000fe40007f5e0ff */
[----:B------:R-:W-:-:S03]  /*5b10*/  F2FP.F16.E4M3.UNPACK_B R34, R34 ;  /* 0x00000022ff22723e */ /* 0x000fc600020006ff */
[----:B--2---:R-:W-:Y:S01]  /*5b20*/  IMAD.X R35, RZ, RZ, R39, P2 ;  /* 0x000000ffff237224 */ /* 0x004fe200010e0627 */
[----:B------:R-:W-:Y:S01]  /*5b30*/  ISETP.GE.AND P2, PT, R41, 0x9, PT ;  /* 0x000000092900780c */ /* 0x000fe20003f46270 */
[----:B------:R-:W-:Y:S02]  /*5b40*/  HADD2.F32 R34, -RZ, R34.H0_H0 ;  /* 0x20000022ff227230 */ /* 0x000fe40000004100 */
[----:B------:R-:W-:Y:S01]  /*5b50*/  IMAD R46, R35, UR6, RZ ;  /* 0x00000006232e7c24 */ /* 0x000fe2000f8e02ff */
[----:B------:R-:W-:Y:S02]  /*5b60*/  ISETP.LT.OR P5, PT, R42, 0x1, !P2 ;  /* 0x000000012a00780c */ /* 0x000fe400057a1670 */
[----:B------:R-:W-:Y:S01]  /*5b70*/  FMUL R44, R34, UR21 ;  /* 0x00000015222c7c20 */ /* 0x000fe20008400000 */
[----:B------:R-:W-:-:S04]  /*5b80*/  IMAD.WIDE.U32 R34, R45, UR6, R36 ;  /* 0x000000062d227c25 */ /* 0x000fc8000f8e0024 */
[----:B------:R-:W-:Y:S01]  /*5b90*/  FFMA R44, R227, UR20, R44 ;  /* 0x00000014e32c7c23 */ /* 0x000fe2000800002c */
[----:B------:R-:W-:Y:S01]  /*5ba0*/  IMAD R45, R45, UR7, R46 ;  /* 0x000000072d2d7c24 */ /* 0x000fe2000f8e022e */
[----:B------:R-:W-:-:S03]  /*5bb0*/  IADD3 R34, P6, R34, UR10, RZ ;  /* 0x0000000a22227c10 */ /* 0x000fc6000ffde0ff */
[----:B------:R-:W-:Y:S02]  /*5bc0*/  F2FP.SATFINITE.E4M3.F32.PACK_AB_MERGE_C R47, RZ, R44, RZ ;  /* 0x0000002cff2f723e */ /* 0x000fe400048070ff */
[----:B------:R-:W-:Y:S02]  /*5bd0*/  IADD3.X R35, R35, UR11, R45, P6, !PT ;  /* 0x0000000b23237c10 */ /* 0x000fe4000b7fe42d */
[----:B------:R-:W-:Y:S01]  /*5be0*/  PRMT R44, RZ, 0x7610, R44 ;  /* 0x00007610ff2c7816 */ /* 0x000fe2000000002c */
[----:B------:R2:W-:Y:S01]  /*5bf0*/  @!P3 STG.E.U8 desc[UR14][R24.64+0x1], R47 ;  /* 0x0000012f1800b986 */ /* 0x0005e2000c10110e */
[----:B------:R-:W-:Y:S05]  /*5c00*/  @P5 BRA `(.L_x_42) ;  /* 0x0000000000045947 */ /* 0x000fea0003800000 */
[----:B------:R4:W5:Y:S02]  /*5c10*/  LDG.E.U8 R44, desc[UR14][R34.64] ;  /* 0x0000000e222c7981 */ /* 0x000964000c1e1100 */
.L_x_42:
[----:B------:R-:W-:Y:S05]  /*5c20*/  BSYNC B1 ;  /* 0x0000000000017941 */ /* 0x000fea0003800000 */
.L_x_41:
        /* <DEDUP_REMOVED lines=12> */
.L_x_44:
[----:B------:R-:W-:Y:S05]  /*5cf0*/  BSYNC B1 ;  /* 0x0000000000017941 */ /* 0x000fea0003800000 */
.L_x_43:
[----:B-----5:R-:W-:Y:S01]  /*5d00*/  LOP3.LUT R44, R44, 0xff, RZ, 0xc0, !PT ;  /* 0x000000ff2c2c7812 */ /* 0x020fe200078ec0ff */
[----:B------:R-:W-:Y:S01]  /*5d10*/  BSSY B1, `(.L_x_45) ;  /* 0x000000b000017945 */ /* 0x000fe20003800000 */
[----:B------:R-:W-:Y:S02]  /*5d20*/  ISETP.LT.OR P5, PT, R42, 0x9, !P1 ;  /* 0x000000092a00780c */ /* 0x000fe40004fa1670 */
[----:B------:R-:W-:-:S05]  /*5d30*/  F2FP.F16.E4M3.UNPACK_B R44, R44 ;  /* 0x0000002cff2c723e */ /* 0x000fca00020006ff */
[----:B------:R-:W-:-:S05]  /*5d40*/  HADD2.F32 R44, -RZ, R44.H0_H0 ;  /* 0x2000002cff2c7230 */ /* 0x000fca0000004100 */
[----:B------:R-:W-:-:S04]  /*5d50*/  FMUL R44, R44, UR21 ;  /* 0x000000152c2c7c20 */ /* 0x000fc80008400000 */
[----:B------:R-:W-:-:S05]  /*5d60*/  FFMA R44, R225, UR20, R44 ;  /* 0x00000014e12c7c23 */ /* 0x000fca000800002c */
[----:B0-----:R-:W-:Y:S02]  /*5d70*/  F2FP.SATFINITE.E4M3.F32.PACK_AB_MERGE_C R45, RZ, R44, RZ ;  /* 0x0000002cff2d723e */ /* 0x001fe400048070ff */
[----:B------:R-:W-:-:S03]  /*5d80*/  PRMT R44, RZ, 0x7610, R44 ;  /* 0x00007610ff2c7816 */ /* 0x000fc6000000002c */
[----:B------:R0:W-:Y:S01]  /*5d90*/  @!P3 STG.E.U8 desc[UR14][R26.64+0x1], R45 ;  /* 0x0000012d1a00b986 */ /* 0x0001e2000c10110e */
[----:B------:R-:W-:Y:S05]  /*5da0*/  @P5 BRA `(.L_x_46) ;  /* 0x0000000000045947 */ /* 0x000fea0003800000 */
[----:B------:R0:W5:Y:S02]  /*5db0*/  LDG.E.U8 R44, desc[UR14][R32.64+0x8] ;  /* 0x0000080e202c7981 */ /* 0x000164000c1e1100 */
.L_x_46:
[----:B------:R-:W-:Y:S05]  /*5dc0*/  BSYNC B1 ;  /* 0x0000000000017941 */ /* 0x000fea0003800000 */
.L_x_45:
[----:B-----5:R-:W-:Y:S01]  /*5dd0*/  LOP3.LUT R44, R44, 0xff, RZ, 0xc0, !PT ;  /* 0x000000ff2c2c7812 */ /* 0x020fe200078ec0ff */
[----:B------:R-:W-:Y:S01]  /*5de0*/  BSSY B1, `(.L_x_47) ;  /* 0x000000b000017945 */ /* 0x000fe20003800000 */
[----:B------:R-:W-:Y:S02]  /*5df0*/  ISETP.LT.OR P3, PT, R42, 0xa, !P1 ;  /* 0x0000000a2a00780c */ /* 0x000fe40004f61670 */
[----:B------:R-:W-:-:S05]  /*5e00*/  F2FP.F16.E4M3.UNPACK_B R44, R44 ;  /* 0x0000002cff2c723e */ /* 0x000fca00020006ff */
[----:B------:R-:W-:-:S05]  /*5e10*/  HADD2.F32 R44, -RZ, R44.H0_H0 ;  /* 0x2000002cff2c7230 */ /* 0x000fca0000004100 */
[----:B0-----:R-:W-:Y:S01]  /*5e20*/  FMUL R45, R44, UR21 ;  /* 0x000000152c2d7c20 */ /* 0x001fe20008400000 */
[----:B------:R-:W-:-:S03]  /*5e30*/  PRMT R44, RZ, 0x7610, R44 ;  /* 0x00007610ff2c7816 */ /* 0x000fc6000000002c */
[----:B------:R-:W-:-:S05]  /*5e40*/  FFMA R45, R224, UR20, R45 ;  /* 0x00000014e02d7c23 */ /* 0x000fca000800002d */
[----:B------:R-:W-:-:S05]  /*5e50*/  F2FP.SATFINITE.E4M3.F32.PACK_AB_MERGE_C R45, RZ, R45, RZ ;  /* 0x0000002dff2d723e */ /* 0x000fca00048070ff */
[----:B------:R0:W-:Y:S01]  /*5e60*/  @!P5 STG.E.U8 desc[UR14][R24.64+0x8], R45 ;  /* 0x0000082d1800d986 */ /* 0x0001e2000c10110e */
[----:B------:R-:W-:Y:S05]  /*5e70*/  @P3 BRA `(.L_x_48) ;  /* 0x0000000000043947 */ /* 0x000fea0003800000 */
[----:B------:R0:W5:Y:S02]  /*5e80*/  LDG.E.U8 R44, desc[UR14][R32.64+0x9] ;  /* 0x0000090e202c7981 */ /* 0x000164000c1e1100 */
.L_x_48:
[----:B------:R-:W-:Y:S05]  /*5e90*/  BSYNC B1 ;  /* 0x0000000000017941 */ /* 0x000fea0003800000 */
.L_x_47:
        /* <DEDUP_REMOVED lines=12> */
.L_x_50:
[----:B------:R-:W-:Y:S05]  /*5f60*/  BSYNC B1 ;  /* 0x0000000000017941 */ /* 0x000fea0003800000 */
.L_x_49:
        /* <DEDUP_REMOVED lines=12> */
.L_x_52:
[----:B------:R-:W-:Y:S05]  /*6030*/  BSYNC B1 ;  /* 0x0000000000017941 */ /* 0x000fea0003800000 */
.L_x_51:
        /* <DEDUP_REMOVED lines=12> */
.L_x_54:
[----:B------:R-:W-:Y:S05]  /*6100*/  BSYNC B1 ;  /* 0x0000000000017941 */ /* 0x000fea0003800000 */
.L_x_53:
        /* <DEDUP_REMOVED lines=12> */
.L_x_56:
[----:B------:R-:W-:Y:S05]  /*61d0*/  BSYNC B1 ;  /* 0x0000000000017941 */ /* 0x000fea0003800000 */
.L_x_55:
        /* <DEDUP_REMOVED lines=12> */
.L_x_58:
[----:B------:R-:W-:Y:S05]  /*62a0*/  BSYNC B1 ;  /* 0x0000000000017941 */ /* 0x000fea0003800000 */
.L_x_57:
        /* <DEDUP_REMOVED lines=12> */
.L_x_60:
[----:B------:R-:W-:Y:S05]  /*6370*/  BSYNC B1 ;  /* 0x0000000000017941 */ /* 0x000fea0003800000 */
.L_x_59:
        /* <DEDUP_REMOVED lines=12> */
.L_x_62:
[----:B------:R-:W-:Y:S05]  /*6440*/  BSYNC B1 ;  /* 0x0000000000017941 */ /* 0x000fea0003800000 */
.L_x_61:
        /* <DEDUP_REMOVED lines=12> */
.L_x_64:
[----:B------:R-:W-:Y:S05]  /*6510*/  BSYNC B1 ;  /* 0x0000000000017941 */ /* 0x000fea0003800000 */
.L_x_63:
        /* <DEDUP_REMOVED lines=12> */
.L_x_66:
[----:B------:R-:W-:Y:S05]  /*65e0*/  BSYNC B1 ;  /* 0x0000000000017941 */ /* 0x000fea0003800000 */
.L_x_65:
        /* <DEDUP_REMOVED lines=12> */
.L_x_68:
[----:B------:R-:W-:Y:S05]  /*66b0*/  BSYNC B1 ;  /* 0x0000000000017941 */ /* 0x000fea0003800000 */
.L_x_67:
        /* <DEDUP_REMOVED lines=12> */
.L_x_70:
[----:B------:R-:W-:Y:S05]  /*6780*/  BSYNC B1 ;  /* 0x0000000000017941 */ /* 0x000fea0003800000 */
.L_x_69:
        /* <DEDUP_REMOVED lines=12> */
.L_x_72:
[----:B------:R-:W-:Y:S05]  /*6850*/  BSYNC B1 ;  /* 0x0000000000017941 */ /* 0x000fea0003800000 */
.L_x_71:
        /* <DEDUP_REMOVED lines=12> */
.L_x_74:
[----:B------:R-:W-:Y:S05]  /*6920*/  BSYNC B1 ;  /* 0x0000000000017941 */ /* 0x000fea0003800000 */
.L_x_73:
        /* <DEDUP_REMOVED lines=12> */
.L_x_76:
[----:B------:R-:W-:Y:S05]  /*69f0*/  BSYNC B1 ;  /* 0x0000000000017941 */ /* 0x000fea0003800000 */
.L_x_75:
        /* <DEDUP_REMOVED lines=12> */
.L_x_78:
[----:B------:R-:W-:Y:S05]  /*6ac0*/  BSYNC B1 ;  /* 0x0000000000017941 */ /* 0x000fea0003800000 */
.L_x_77:
        /* <DEDUP_REMOVED lines=12> */
.L_x_80:
[----:B------:R-:W-:Y:S05]  /*6b90*/  BSYNC B1 ;  /* 0x0000000000017941 */ /* 0x000fea0003800000 */
.L_x_79:
        /* <DEDUP_REMOVED lines=12> */
.L_x_82:
[----:B------:R-:W-:Y:S05]  /*6c60*/  BSYNC B1 ;  /* 0x0000000000017941 */ /* 0x000fea0003800000 */
.L_x_81:
        /* <DEDUP_REMOVED lines=12> */
.L_x_84:
[----:B------:R-:W-:Y:S05]  /*6d30*/  BSYNC B1 ;  /* 0x0000000000017941 */ /* 0x000fea0003800000 */
.L_x_83:
        /* <DEDUP_REMOVED lines=12> */
.L_x_86:
[----:B------:R-:W-:Y:S05]  /*6e00*/  BSYNC B1 ;  /* 0x0000000000017941 */ /* 0x000fea0003800000 */
.L_x_85:
        /* <DEDUP_REMOVED lines=12> */
.L_x_88:
[----:B------:R-:W-:Y:S05]  /*6ed0*/  BSYNC B1 ;  /* 0x0000000000017941 */ /* 0x000fea0003800000 */
.L_x_87:
        /* <DEDUP_REMOVED lines=12> */
.L_x_90:
[----:B------:R-:W-:Y:S05]  /*6fa0*/  BSYNC B1 ;  /* 0x0000000000017941 */ /* 0x000fea0003800000 */
.L_x_89:
        /* <DEDUP_REMOVED lines=12> */
.L_x_92:
[----:B------:R-:W-:Y:S05]  /*7070*/  BSYNC B1 ;  /* 0x0000000000017941 */ /* 0x000fea0003800000 */
.L_x_91:
        /* <DEDUP_REMOVED lines=12> */
.L_x_94:
[----:B------:R-:W-:Y:S05]  /*7140*/  BSYNC B1 ;  /* 0x0000000000017941 */ /* 0x000fea0003800000 */
.L_x_93:
        /* <DEDUP_REMOVED lines=12> */
.L_x_96:
[----:B------:R-:W-:Y:S05]  /*7210*/  BSYNC B1 ;  /* 0x0000000000017941 */ /* 0x000fea0003800000 */
.L_x_95:
        /* <DEDUP_REMOVED lines=12> */
.L_x_98:
[----:B------:R-:W-:Y:S05]  /*72e0*/  BSYNC B1 ;  /* 0x0000000000017941 */ /* 0x000fea0003800000 */
.L_x_97:
        /* <DEDUP_REMOVED lines=12> */
.L_x_100:
[----:B------:R-:W-:Y:S05]  /*73b0*/  BSYNC B1 ;  /* 0x0000000000017941 */ /* 0x000fea0003800000 */
.L_x_99:
        /* <DEDUP_REMOVED lines=12> */
.L_x_102:
[----:B------:R-:W-:Y:S05]  /*7480*/  BSYNC B1 ;  /* 0x0000000000017941 */ /* 0x000fea0003800000 */
.L_x_101:
        /* <DEDUP_REMOVED lines=12> */
.L_x_104:
[----:B------:R-:W-:Y:S05]  /*7550*/  BSYNC B1 ;  /* 0x0000000000017941 */ /* 0x000fea0003800000 */
.L_x_103:
        /* <DEDUP_REMOVED lines=12> */
.L_x_106:
[----:B------:R-:W-:Y:S05]  /*7620*/  BSYNC B1 ;  /* 0x0000000000017941 */ /* 0x000fea0003800000 */
.L_x_105:
        /* <DEDUP_REMOVED lines=12> */
.L_x_108:
[----:B------:R-:W-:Y:S05]  /*76f0*/  BSYNC B1 ;  /* 0x0000000000017941 */ /* 0x000fea0003800000 */
.L_x_107:
        /* <DEDUP_REMOVED lines=12> */
.L_x_110:
[----:B------:R-:W-:Y:S05]  /*77c0*/  BSYNC B1 ;  /* 0x0000000000017941 */ /* 0x000fea0003800000 */
.L_x_109:
        /* <DEDUP_REMOVED lines=12> */
.L_x_112:
[----:B------:R-:W-:Y:S05]  /*7890*/  BSYNC B1 ;  /* 0x0000000000017941 */ /* 0x000fea0003800000 */
.L_x_111:
        /* <DEDUP_REMOVED lines=12> */
.L_x_114:
[----:B------:R-:W-:Y:S05]  /*7960*/  BSYNC B1 ;  /* 0x0000000000017941 */ /* 0x000fea0003800000 */
.L_x_113:
        /* <DEDUP_REMOVED lines=12> */
.L_x_116:
[----:B------:R-:W-:Y:S05]  /*7a30*/  BSYNC B1 ;  /* 0x0000000000017941 */ /* 0x000fea0003800000 */
.L_x_115:
        /* <DEDUP_REMOVED lines=12> */
.L_x_118:
[----:B------:R-:W-:Y:S05]  /*7b00*/  BSYNC B1 ;  /* 0x0000000000017941 */ /* 0x000fea0003800000 */
.L_x_117:
        /* <DEDUP_REMOVED lines=12> */
.L_x_120:
[----:B------:R-:W-:Y:S05]  /*7bd0*/  BSYNC B1 ;  /* 0x0000000000017941 */ /* 0x000fea0003800000 */
.L_x_119:
        /* <DEDUP_REMOVED lines=12> */
.L_x_122:
[----:B------:R-:W-:Y:S05]  /*7ca0*/  BSYNC B1 ;  /* 0x0000000000017941 */ /* 0x000fea0003800000 */
.L_x_121:
        /* <DEDUP_REMOVED lines=12> */
.L_x_124:
[----:B------:R-:W-:Y:S05]  /*7d70*/  BSYNC B1 ;  /* 0x0000000000017941 */ /* 0x000fea0003800000 */
.L_x_123:
        /* <DEDUP_REMOVED lines=12> */
.L_x_126:
[----:B------:R-:W-:Y:S05]  /*7e40*/  BSYNC B1 ;  /* 0x0000000000017941 */ /* 0x000fea0003800000 */
.L_x_125:
        /* <DEDUP_REMOVED lines=12> */
.L_x_128:
[----:B------:R-:W-:Y:S05]  /*7f10*/  BSYNC B1 ;  /* 0x0000000000017941 */ /* 0x000fea0003800000 */
.L_x_127:
        /* <DEDUP_REMOVED lines=12> */
.L_x_130:
[----:B------:R-:W-:Y:S05]  /*7fe0*/  BSYNC B1 ;  /* 0x0000000000017941 */ /* 0x000fea0003800000 */
.L_x_129:
        /* <DEDUP_REMOVED lines=12> */
.L_x_132:
[----:B------:R-:W-:Y:S05]  /*80b0*/  BSYNC B1 ;  /* 0x0000000000017941 */ /* 0x000fea0003800000 */
.L_x_131:
        /* <DEDUP_REMOVED lines=12> */
.L_x_134:
[----:B------:R-:W-:Y:S05]  /*8180*/  BSYNC B1 ;  /* 0x0000000000017941 */ /* 0x000fea0003800000 */
.L_x_133:
        /* <DEDUP_REMOVED lines=12> */
.L_x_136:
[----:B------:R-:W-:Y:S05]  /*8250*/  BSYNC B1 ;  /* 0x0000000000017941 */ /* 0x000fea0003800000 */
.L_x_135:
        /* <DEDUP_REMOVED lines=12> */
.L_x_138:
[----:B------:R-:W-:Y:S05]  /*8320*/  BSYNC B1 ;  /* 0x0000000000017941 */ /* 0x000fea0003800000 */
.L_x_137:
        /* <DEDUP_REMOVED lines=12> */
.L_x_140:
[----:B------:R-:W-:Y:S05]  /*83f0*/  BSYNC B1 ;  /* 0x0000000000017941 */ /* 0x000fea0003800000 */
.L_x_139:
        /* <DEDUP_REMOVED lines=12> */
.L_x_142:
[----:B------:R-:W-:Y:S05]  /*84c0*/  BSYNC B1 ;  /* 0x0000000000017941 */ /* 0x000fea0003800000 */
.L_x_141:
        /* <DEDUP_REMOVED lines=12> */
.L_x_144:
[----:B------:R-:W-:Y:S05]  /*8590*/  BSYNC B1 ;  /* 0x0000000000017941 */ /* 0x000fea0003800000 */
.L_x_143:
        /* <DEDUP_REMOVED lines=12> */
.L_x_146:
[----:B------:R-:W-:Y:S05]  /*8660*/  BSYNC B1 ;  /* 0x0000000000017941 */ /* 0x000fea0003800000 */
.L_x_145:
        /* <DEDUP_REMOVED lines=12> */
.L_x_148:
[----:B------:R-:W-:Y:S05]  /*8730*/  BSYNC B1 ;  /* 0x0000000000017941 */ /* 0x000fea0003800000 */
.L_x_147:
        /* <DEDUP_REMOVED lines=12> */
.L_x_150:
[----:B------:R-:W-:Y:S05]  /*8800*/  BSYNC B1 ;  /* 0x0000000000017941 */ /* 0x000fea0003800000 */
.L_x_149:
        /* <DEDUP_REMOVED lines=12> */
.L_x_152:
[----:B------:R-:W-:Y:S05]  /*88d0*/  BSYNC B1 ;  /* 0x0000000000017941 */ /* 0x000fea0003800000 */
.L_x_151:
        /* <DEDUP_REMOVED lines=12> */
.L_x_154:
[----:B------:R-:W-:Y:S05]  /*89a0*/  BSYNC B1 ;  /* 0x0000000000017941 */ /* 0x000fea0003800000 */
.L_x_153:
        /* <DEDUP_REMOVED lines=12> */
.L_x_156:
[----:B------:R-:W-:Y:S05]  /*8a70*/  BSYNC B1 ;  /* 0x0000000000017941 */ /* 0x000fea0003800000 */
.L_x_155:
        /* <DEDUP_REMOVED lines=12> */
.L_x_158:
[----:B------:R-:W-:Y:S05]  /*8b40*/  BSYNC B1 ;  /* 0x0000000000017941 */ /* 0x000fea0003800000 */
.L_x_157:
        /* <DEDUP_REMOVED lines=12> */
.L_x_160:
[----:B------:R-:W-:Y:S05]  /*8c10*/  BSYNC B1 ;  /* 0x0000000000017941 */ /* 0x000fea0003800000 */
.L_x_159:
[----:B-----5:R-:W-:Y:S01]  /*8c20*/  LOP3.LUT R44, R44, 0xff, RZ, 0xc0, !PT ;  /* 0x000000ff2c2c7812 */ /* 0x020fe200078ec0ff */
[----:B------:R-:W-:Y:S01]  /*8c30*/  BSSY B1, `(.L_x_161) ;  /* 0x000000b000017945 */ /* 0x000fe20003800000 */
[----:B------:R-:W-:Y:S02]  /*8c40*/  ISETP.LT.OR P3, PT, R42, 0x79, !P2 ;  /* 0x000000792a00780c */ /* 0x000fe40005761670 */
[----:B------:R-:W-:Y:S02]  /*8c50*/  F2FP.F16.E4M3.UNPACK_B R44, R44 ;  /* 0x0000002cff2c723e */ /* 0x000fe400020006ff */
[----:B0--3--:R-:W-:-:S03]  /*8c60*/  PRMT R32, RZ, 0x7610, R32 ;  /* 0x00007610ff207816 */ /* 0x009fc60000000020 */
[----:B------:R-:W-:-:S05]  /*8c70*/  HADD2.F32 R44, -RZ, R44.H0_H0 ;  /* 0x2000002cff2c7230 */ /* 0x000fca0000004100 */
[----:B------:R-:W-:-:S04]  /*8c80*/  FMUL R44, R44, UR21 ;  /* 0x000000152c2c7c20 */ /* 0x000fc80008400000 */
[----:B------:R-:W-:-:S05]  /*8c90*/  FFMA R44, R167, UR20, R44 ;  /* 0x00000014a72c7c23 */ /* 0x000fca000800002c */
[----:B------:R-:W-:-:S05]  /*8ca0*/  F2FP.SATFINITE.E4M3.F32.PACK_AB_MERGE_C R33, RZ, R44, RZ ;  /* 0x0000002cff21723e */ /* 0x000fca00048070ff */
[----:B------:R0:W-:Y:S01]  /*8cb0*/  @!P1 STG.E.U8 desc[UR14][R24.64+0x79], R33 ;  /* 0x0000792118009986 */ /* 0x0001e2000c10110e */
[----:B------:R-:W-:Y:S05]  /*8cc0*/  @P3 BRA `(.L_x_162) ;  /* 0x0000000000043947 */ /* 0x000fea0003800000 */
[----:B------:R3:W5:Y:S02]  /*8cd0*/  LDG.E.U8 R32, desc[UR14][R34.64+0x78] ;  /* 0x0000780e22207981 */ /* 0x000764000c1e1100 */
.L_x_162:
[----:B------:R-:W-:Y:S05]  /*8ce0*/  BSYNC B1 ;  /* 0x0000000000017941 */ /* 0x000fea0003800000 */
.L_x_161:
[----:B-----5:R-:W-:Y:S01]  /*8cf0*/  LOP3.LUT R32, R32, 0xff, RZ, 0xc0, !PT ;  /* 0x000000ff20207812 */ /* 0x020fe200078ec0ff */
[----:B------:R-:W-:Y:S01]  /*8d00*/  BSSY B1, `(.L_x_163) ;  /* 0x000000b000017945 */ /* 0x000fe20003800000 */
[----:B------:R-:W-:Y:S02]  /*8d10*/  ISETP.LT.OR P2, PT, R42, 0x7a, !P2 ;  /* 0x0000007a2a00780c */ /* 0x000fe40005741670 */
[----:B------:R-:W-:Y:S02]  /*8d20*/  F2FP.F16.E4M3.UNPACK_B R32, R32 ;  /* 0x00000020ff20723e */ /* 0x000fe400020006ff */
[----:B0-2---:R-:W-:-:S03]  /*8d30*/  PRMT R24, RZ, 0x7610, R24 ;  /* 0x00007610ff187816 */ /* 0x005fc60000000018 */
[----:B------:R-:W-:-:S05]  /*8d40*/  HADD2.F32 R32, -RZ, R32.H0_H0 ;  /* 0x20000020ff207230 */ /* 0x000fca0000004100 */
[----:B------:R-:W-:-:S04]  /*8d50*/  FMUL R25, R32, UR21 ;  /* 0x0000001520197c20 */ /* 0x000fc80008400000 */
[----:B------:R-:W-:-:S05]  /*8d60*/  FFMA R25, R166, UR20, R25 ;  /* 0x00000014a6197c23 */ /* 0x000fca0008000019 */
[----:B------:R-:W-:-:S05]  /*8d70*/  F2FP.SATFINITE.E4M3.F32.PACK_AB_MERGE_C R25, RZ, R25, RZ ;  /* 0x00000019ff19723e */ /* 0x000fca00048070ff */
[----:B------:R0:W-:Y:S01]  /*8d80*/  @!P3 STG.E.U8 desc[UR14][R26.64+0x78], R25 ;  /* 0x000078191a00b986 */ /* 0x0001e2000c10110e */
[----:B------:R-:W-:Y:S05]  /*8d90*/  @P2 BRA `(.L_x_164) ;  /* 0x0000000000042947 */ /* 0x000fea0003800000 */
[----:B------:R2:W5:Y:S02]  /*8da0*/  LDG.E.U8 R24, desc[UR14][R34.64+0x79] ;  /* 0x0000790e22187981 */ /* 0x000564000c1e1100 */
.L_x_164:
[----:B------:R-:W-:Y:S05]  /*8db0*/  BSYNC B1 ;  /* 0x0000000000017941 */ /* 0x000fea0003800000 */
.L_x_163:
[----:B-----5:R-:W-:Y:S01]  /*8dc0*/  LOP3.LUT R24, R24, 0xff, RZ, 0xc0, !PT ;  /* 0x000000ff18187812 */ /* 0x020fe200078ec0ff */
[----:B------:R-:W-:Y:S01]  /*8dd0*/  BSSY B1, `(.L_x_165) ;  /* 0x0000013000017945 */ /* 0x000fe20003800000 */
[----:B------:R-:W-:Y:S02]  /*8de0*/  IADD3 R33, P1, R43, 0x80, RZ ;  /* 0x000000802b217810 */ /* 0x000fe40007f3e0ff */
[----:B------:R-:W-:-:S03]  /*8df0*/  F2FP.F16.E4M3.UNPACK_B R24, R24 ;  /* 0x00000018ff18723e */ /* 0x000fc600020006ff */
[----:B0-----:R-:W-:Y:S01]  /*8e00*/  IMAD.X R25, RZ, RZ, R39, P1 ;  /* 0x000000ffff197224 */ /* 0x001fe200008e0627 */
[----:B------:R-:W-:Y:S01]  /*8e10*/  ISETP.GE.AND P1, PT, R41, 0x81, PT ;  /* 0x000000812900780c */ /* 0x000fe20003f26270 */
[----:B------:R-:W-:Y:S02]  /*8e20*/  HADD2.F32 R24, -RZ, R24.H0_H0 ;  /* 0x20000018ff187230 */ /* 0x000fe40000004100 */
[----:B--234-:R-:W-:Y:S01]  /*8e30*/  IMAD R34, R25, UR6, RZ ;  /* 0x0000000619227c24 */ /* 0x01cfe2000f8e02ff */
        /* <DEDUP_REMOVED lines=12> */
.L_x_166:
[----:B------:R-:W-:Y:S05]  /*8f00*/  BSYNC B1 ;  /* 0x0000000000017941 */ /* 0x000fea0003800000 */
.L_x_165:
[----:B-----5:R-:W-:Y:S01]  /*8f10*/  LOP3.LUT R32, R32, 0xff, RZ, 0xc0, !PT ;  /* 0x000000ff20207812 */ /* 0x020fe200078ec0ff */
[----:B------:R-:W-:Y:S01]  /*8f20*/  BSSY B1, `(.L_x_167) ;  /* 0x000000b000017945 */ /* 0x000fe20003800000 */
[----:B------:R-:W-:Y:S02]  /*8f30*/  ISETP.LT.OR P3, PT, R42, 0x2, !P1 ;  /* 0x000000022a00780c */ /* 0x000fe40004f61670 */
[----:B------:R-:W-:Y:S02]  /*8f40*/  F2FP.F16.E4M3.UNPACK_B R32, R32 ;  /* 0x00000020ff20723e */ /* 0x000fe400020006ff */
[----:B0-----:R-:W-:-:S03]  /*8f50*/  PRMT R26, RZ, 0x7610, R26 ;  /* 0x00007610ff1a7816 */ /* 0x001fc6000000001a */
[----:B------:R-:W-:-:S05]  /*8f60*/  HADD2.F32 R32, -RZ, R32.H0_H0 ;  /* 0x20000020ff207230 */ /* 0x000fca0000004100 */
[----:B------:R-:W-:-:S04]  /*8f70*/  FMUL R27, R32, UR21 ;  /* 0x00000015201b7c20 */ /* 0x000fc80008400000 */
[----:B------:R-:W-:-:S05]  /*8f80*/  FFMA R27, R164, UR20, R27 ;  /* 0x00000014a41b7c23 */ /* 0x000fca000800001b */
[----:B------:R-:W-:-:S05]  /*8f90*/  F2FP.SATFINITE.E4M3.F32.PACK_AB_MERGE_C R27, RZ, R27, RZ ;  /* 0x0000001bff1b723e */ /* 0x000fca00048070ff */
[----:B------:R0:W-:Y:S01]  /*8fa0*/  @!P5 STG.E.U8 desc[UR14][R30.64], R27 ;  /* 0x0000001b1e00d986 */ /* 0x0001e2000c10110e */
[----:B------:R-:W-:Y:S05]  /*8fb0*/  @P3 BRA `(.L_x_168) ;  /* 0x0000000000043947 */ /* 0x000fea0003800000 */
[----:B------:R3:W5:Y:S02]  /*8fc0*/  LDG.E.U8 R26, desc[UR14][R24.64+0x1] ;  /* 0x0000010e181a7981 */ /* 0x000764000c1e1100 */
.L_x_168:
[----:B------:R-:W-:Y:S05]  /*8fd0*/  BSYNC B1 ;  /* 0x0000000000017941 */ /* 0x000fea0003800000 */
.L_x_167:
[----:B-----5:R-:W-:Y:S01]  /*8fe0*/  LOP3.LUT R26, R26, 0xff, RZ, 0xc0, !PT ;  /* 0x000000ff1a1a7812 */ /* 0x020fe200078ec0ff */
[----:B------:R-:W-:Y:S01]  /*8ff0*/  BSSY B1, `(.L_x_169) ;  /* 0x0000013000017945 */ /* 0x000fe20003800000 */
[----:B------:R-:W-:Y:S02]  /*9000*/  IADD3 R43, P2, R43, 0x88, RZ ;  /* 0x000000882b2b7810 */ /* 0x000fe40007f5e0ff */
[----:B------:R-:W-:Y:S02]  /*9010*/  F2FP.F16.E4M3.UNPACK_B R26, R26 ;  /* 0x0000001aff1a723e */ /* 0x000fe400020006ff */
[----:B------:R-:W-:Y:S01]  /*9020*/  PRMT R32, RZ, 0x7610, R32 ;  /* 0x00007610ff207816 */ /* 0x000fe20000000020 */
[----:B------:R-:W-:Y:S01]  /*9030*/  IMAD.X R38, RZ, RZ, R39, P2 ;  /* 0x000000ffff267224 */ /* 0x000fe200010e0627 */
[----:B------:R-:W-:Y:S01]  /*9040*/  ISETP.GE.AND P2, PT, R41, 0x89, PT ;  /* 0x000000892900780c */ /* 0x000fe20003f46270 */
[----:B------:R-:W-:Y:S02]  /*9050*/  HADD2.F32 R26, -RZ, R26.H0_H0 ;  /* 0x2000001aff1a7230 */ /* 0x000fe40000004100 */
[----:B------:R-:W-:Y:S01]  /*9060*/  IMAD R38, R38, UR6, RZ ;  /* 0x0000000626267c24 */ /* 0x000fe2000f8e02ff */
[----:B------:R-:W-:Y:S01]  /*9070*/  ISETP.LT.OR P5, PT, R42, 0x1, !P2 ;  /* 0x000000012a00780c */ /* 0x000fe200057a1670 */
[----:B------:R-:W-:-:S04]  /*9080*/  IMAD.WIDE.U32 R36, R43, UR6, R36 ;  /* 0x000000062b247c25 */ /* 0x000fc8000f8e0024 */
[----:B------:R-:W-:Y:S01]  /*9090*/  FMUL R26, R26, UR21 ;  /* 0x000000151a1a7c20 */ /* 0x000fe20008400000 */
[----:B------:R-:W-:-:S03]  /*90a0*/  IMAD R43, R43, UR7, R38 ;  /* 0x000000072b2b7c24 */ /* 0x000fc6000f8e0226 */
[----:B------:R-:W-:Y:S01]  /*90b0*/  FFMA R163, R163, UR20, R26 ;  /* 0x00000014a3a37c23 */ /* 0x000fe2000800001a */
[----:B------:R-:W-:-:S04]  /*90c0*/  IADD3 R26, P6, R36, UR10, RZ ;  /* 0x0000000a241a7c10 */ /* 0x000fc8000ffde0ff */
[----:B------:R-:W-:Y:S02]  /*90d0*/  F2FP.SATFINITE.E4M3.F32.PACK_AB_MERGE_C R163, RZ, R163, RZ ;  /* 0x000000a3ffa3723e */ /* 0x000fe400048070ff */
[----:B0-----:R-:W-:-:S03]  /*90e0*/  IADD3.X R27, R37, UR11, R43, P6, !PT ;  /* 0x0000000b251b7c10 */ /* 0x001fc6000b7fe42b */
[----:B------:R0:W-:Y:S01]  /*90f0*/  @!P3 STG.E.U8 desc[UR14][R30.64+0x1], R163 ;  /* 0x000001a31e00b986 */ /* 0x0001e2000c10110e */
[----:B------:R-:W-:Y:S05]  /*9100*/  @P5 BRA `(.L_x_170) ;  /* 0x0000000000045947 */ /* 0x000fea0003800000 */
[----:B------:R4:W5:Y:S02]  /*9110*/  LDG.E.U8 R32, desc[UR14][R26.64] ;  /* 0x0000000e1a207981 */ /* 0x000964000c1e1100 */
.L_x_170:
[----:B------:R-:W-:Y:S05]  /*9120*/  BSYNC B1 ;  /* 0x0000000000017941 */ /* 0x000fea0003800000 */
.L_x_169:
        /* <DEDUP_REMOVED lines=12> */
.L_x_172:
[----:B------:R-:W-:Y:S05]  /*91f0*/  BSYNC B1 ;  /* 0x0000000000017941 */ /* 0x000fea0003800000 */
.L_x_171:
        /* <DEDUP_REMOVED lines=12> */
.L_x_174:
[----:B------:R-:W-:Y:S05]  /*92c0*/  BSYNC B1 ;  /* 0x0000000000017941 */ /* 0x000fea0003800000 */
.L_x_173:
        /* <DEDUP_REMOVED lines=12> */
.L_x_176:
[----:B------:R-:W-:Y:S05]  /*9390*/  BSYNC B1 ;  /* 0x0000000000017941 */ /* 0x000fea0003800000 */
.L_x_175:
        /* <DEDUP_REMOVED lines=12> */
.L_x_178:
[----:B------:R-:W-:Y:S05]  /*9460*/  BSYNC B1 ;  /* 0x0000000000017941 */ /* 0x000fea0003800000 */
.L_x_177:
        /* <DEDUP_REMOVED lines=12> */
.L_x_180:
[----:B------:R-:W-:Y:S05]  /*9530*/  BSYNC B1 ;  /* 0x0000000000017941 */ /* 0x000fea0003800000 */
.L_x_179:
        /* <DEDUP_REMOVED lines=12> */
.L_x_182:
[----:B------:R-:W-:Y:S05]  /*9600*/  BSYNC B1 ;  /* 0x0000000000017941 */ /* 0x000fea0003800000 */
.L_x_181:
        /* <DEDUP_REMOVED lines=12> */
.L_x_184:
[----:B------:R-:W-:Y:S05]  /*96d0*/  BSYNC B1 ;  /* 0x0000000000017941 */ /* 0x000fea0003800000 */
.L_x_183:
        /* <DEDUP_REMOVED lines=12> */
.L_x_186:
[----:B------:R-:W-:Y:S05]  /*97a0*/  BSYNC B1 ;  /* 0x0000000000017941 */ /* 0x000fea0003800000 */
.L_x_185:
        /* <DEDUP_REMOVED lines=12> */
.L_x_188:
[----:B------:R-:W-:Y:S05]  /*9870*/  BSYNC B1 ;  /* 0x0000000000017941 */ /* 0x000fea0003800000 */
.L_x_187:
        /* <DEDUP_REMOVED lines=12> */
.L_x_190:
[----:B------:R-:W-:Y:S05]  /*9940*/  BSYNC B1 ;  /* 0x0000000000017941 */ /* 0x000fea0003800000 */
.L_x_189:
        /* <DEDUP_REMOVED lines=12> */
.L_x_192:
[----:B------:R-:W-:Y:S05]  /*9a10*/  BSYNC B1 ;  /* 0x0000000000017941 */ /* 0x000fea0003800000 */
.L_x_191:
[----:B-----5:R-:W-:Y:S01]  /*9a20*/  LOP3.LUT R32, R32, 0xff, RZ, 0xc0, !PT ;  /* 0x000000ff20207812 */ /* 0x020fe200078ec0ff */
[----:B------:R-:W-:Y:S01]  /*9a30*/  BSSY B1, `(.L_x_193) ;  /* 0x000000b000017945 */ /* 0x000fe20003800000 */
[----:B------:R-:W-:Y:S02]  /*9a40*/  ISETP.LT.OR P5, PT, R42, 0x19, !P2 ;  /* 0x000000192a00780c */ /* 0x000fe400057a1670 */
[----:B------:R-:W-:-:S05]  /*9a50*/  F2FP.F16.E4M3.UNPACK_B R32, R32 ;  /* 0x00000020ff20723e */ /* 0x000fca00020006ff */
[----:B------:R-:W-:-:S05]  /*9a60*/  HADD2.F32 R32, -RZ, R32.H0_H0 ;  /* 0x20000020ff207230 */ /* 0x000fca0000004100 */
[----:B------:R-:W-:-:S04]  /*9a70*/  FMUL R32, R32, UR21 ;  /* 0x0000001520207c20 */ /* 0x000fc80008400000 */
[----:B------:R-:W-:Y:S01]  /*9a80*/  FFMA R32, R23, UR20, R32 ;  /* 0x0000001417207c23 */ /* 0x000fe20008000020 */
[----:B------:R-:W-:-:S04]  /*9a90*/  PRMT R23, RZ, 0x7610, R23 ;  /* 0x00007610ff177816 */ /* 0x000fc80000000017 */
[----:B0-----:R-:W-:-:S05]  /*9aa0*/  F2FP.SATFINITE.E4M3.F32.PACK_AB_MERGE_C R33, RZ, R32, RZ ;  /* 0x00000020ff21723e */ /* 0x001fca00048070ff */
[----:B------:R0:W-:Y:S01]  /*9ab0*/  @!P3 STG.E.U8 desc[UR14][R30.64+0x19], R33 ;  /* 0x000019211e00b986 */ /* 0x0001e2000c10110e */
[----:B------:R-:W-:Y:S05]  /*9ac0*/  @P5 BRA `(.L_x_194) ;  /* 0x0000000000045947 */ /* 0x000fea0003800000 */
[----:B------:R0:W5:Y:S02]  /*9ad0*/  LDG.E.U8 R23, desc[UR14][R26.64+0x18] ;  /* 0x0000180e1a177981 */ /* 0x000164000c1e1100 */
.L_x_194:
[----:B------:R-:W-:Y:S05]  /*9ae0*/  BSYNC B1 ;  /* 0x0000000000017941 */ /* 0x000fea0003800000 */
.L_x_193:
        /* <DEDUP_REMOVED lines=8> */
[----:B------:R-:W-:-:S05]  /*9b70*/  F2FP.SATFINITE.E4M3.F32.PACK_AB_MERGE_C R23, RZ, R23, RZ ;  /* 0x00000017ff17723e */ /* 0x000fca00048070ff */
[----:B------:R0:W-:Y:S01]  /*9b80*/  @!P5 STG.E.U8 desc[UR14][R28.64+0x18], R23 ;  /* 0x000018171c00d986 */ /* 0x0001e2000c10110e */
[----:B------:R-:W-:Y:S05]  /*9b90*/  @P3 BRA `(.L_x_196) ;  /* 0x0000000000043947 */ /* 0x000fea0003800000 */
[----:B------:R0:W5:Y:S02]  /*9ba0*/  LDG.E.U8 R22, desc[UR14][R26.64+0x19] ;  /* 0x0000190e1a167981 */ /* 0x000164000c1e1100 */
.L_x_196:
[----:B------:R-:W-:Y:S05]  /*9bb0*/  BSYNC B1 ;  /* 0x0000000000017941 */ /* 0x000fea0003800000 */
.L_x_195:
        /* <DEDUP_REMOVED lines=12> */
.L_x_198:
[----:B------:R-:W-:Y:S05]  /*9c80*/  BSYNC B1 ;  /* 0x0000000000017941 */ /* 0x000fea0003800000 */
.L_x_197:
        /* <DEDUP_REMOVED lines=12> */
.L_x_200:
[----:B------:R-:W-:Y:S05]  /*9d50*/  BSYNC B1 ;  /* 0x0000000000017941 */ /* 0x000fea0003800000 */
.L_x_199:
        /* <DEDUP_REMOVED lines=12> */
.L_x_202:
[----:B------:R-:W-:Y:S05]  /*9e20*/  BSYNC B1 ;  /* 0x0000000000017941 */ /* 0x000fea0003800000 */
.L_x_201:
        /* <DEDUP_REMOVED lines=12> */
.L_x_204:
[----:B------:R-:W-:Y:S05]  /*9ef0*/  BSYNC B1 ;  /* 0x0000000000017941 */ /* 0x000fea0003800000 */
.L_x_203:
        /* <DEDUP_REMOVED lines=12> */
.L_x_206:
[----:B------:R-:W-:Y:S05]  /*9fc0*/  BSYNC B1 ;  /* 0x0000000000017941 */ /* 0x000fea0003800000 */
.L_x_205:
        /* <DEDUP_REMOVED lines=12> */
.L_x_208:
[----:B------:R-:W-:Y:S05]  /*a090*/  BSYNC B1 ;  /* 0x0000000000017941 */ /* 0x000fea0003800000 */
.L_x_207:
        /* <DEDUP_REMOVED lines=12> */
.L_x_210:
[----:B------:R-:W-:Y:S05]  /*a160*/  BSYNC B1 ;  /* 0x0000000000017941 */ /* 0x000fea0003800000 */
.L_x_209:
        /* <DEDUP_REMOVED lines=12> */
.L_x_212:
[----:B------:R-:W-:Y:S05]  /*a230*/  BSYNC B1 ;  /* 0x0000000000017941 */ /* 0x000fea0003800000 */
.L_x_211:
        /* <DEDUP_REMOVED lines=12> */
.L_x_214:
[----:B------:R-:W-:Y:S05]  /*a300*/  BSYNC B1 ;  /* 0x0000000000017941 */ /* 0x000fea0003800000 */
.L_x_213:
        /* <DEDUP_REMOVED lines=12> */
.L_x_216:
[----:B------:R-:W-:Y:S05]  /*a3d0*/  BSYNC B1 ;  /* 0x0000000000017941 */ /* 0x000fea0003800000 */
.L_x_215:
        /* <DEDUP_REMOVED lines=12> */
.L_x_218:
[----:B------:R-:W-:Y:S05]  /*a4a0*/  BSYNC B1 ;  /* 0x0000000000017941 */ /* 0x000fea0003800000 */
.L_x_217:
        /* <DEDUP_REMOVED lines=12> */
.L_x_220:
[----:B------:R-:W-:Y:S05]  /*a570*/  BSYNC B1 ;  /* 0x0000000000017941 */ /* 0x000fea0003800000 */
.L_x_219:
        /* <DEDUP_REMOVED lines=12> */
.L_x_222:
[----:B------:R-:W-:Y:S05]  /*a640*/  BSYNC B1 ;  /* 0x0000000000017941 */ /* 0x000fea0003800000 */
.L_x_221:
        /* <DEDUP_REMOVED lines=12> */
.L_x_224:
[----:B------:R-:W-:Y:S05]  /*a710*/  BSYNC B1 ;  /* 0x0000000000017941 */ /* 0x000fea0003800000 */
.L_x_223:
        /* <DEDUP_REMOVED lines=12> */
.L_x_226:
[----:B------:R-:W-:Y:S05]  /*a7e0*/  BSYNC B1 ;  /* 0x0000000000017941 */ /* 0x000fea0003800000 */
.L_x_225:
        /* <DEDUP_REMOVED lines=12> */
.L_x_228:
[----:B------:R-:W-:Y:S05]  /*a8b0*/  BSYNC B1 ;  /* 0x0000000000017941 */ /* 0x000fea0003800000 */
.L_x_227:
        /* <DEDUP_REMOVED lines=12> */
.L_x_230:
[----:B------:R-:W-:Y:S05]  /*a980*/  BSYNC B1 ;  /* 0x0000000000017941 */ /* 0x000fea0003800000 */
.L_x_229:
        /* <DEDUP_REMOVED lines=12> */
.L_x_232:
[----:B------:R-:W-:Y:S05]  /*aa50*/  BSYNC B1 ;  /* 0x0000000000017941 */ /* 0x000fea0003800000 */
.L_x_231:
        /* <DEDUP_REMOVED lines=12> */
.L_x_234:
[----:B------:R-:W-:Y:S05]  /*ab20*/  BSYNC B1 ;  /* 0x0000000000017941 */ /* 0x000fea0003800000 */
.L_x_233:
        /* <DEDUP_REMOVED lines=12> */
.L_x_236:
[----:B------:R-:W-:Y:S05]  /*abf0*/  BSYNC B1 ;  /* 0x0000000000017941 */ /* 0x000fea0003800000 */
.L_x_235:
[----:B-----5:R-:W-:Y:S01]  /*ac00*/  LOP3.LUT R2, R2, 0xff, RZ, 0xc0, !PT ;  /* 0x000000ff02027812 */ /* 0x020fe200078ec0ff */
[----:B------:R-:W-:Y:S01]  /*ac10*/  BSSY B1, `(.L_x_237) ;  /* 0x000000b000017945 */ /* 0x000fe20003800000 */
[----:B------:R-:W-:Y:S02]  /*ac20*/  ISETP.LT.OR P5, PT, R42, 0x49, !P1 ;  /* 0x000000492a00780c */ /* 0x000fe40004fa1670 */
[----:B------:R-:W-:-:S05]  /*ac30*/  F2FP.F16.E4M3.UNPACK_B R2, R2 ;  /* 0x00000002ff02723e */ /* 0x000fca00020006ff */
[----:B------:R-:W-:-:S05]  /*ac40*/  HADD2.F32 R2, -RZ, R2.H0_H0 ;  /* 0x20000002ff027230 */ /* 0x000fca0000004100 */
[----:B0-----:R-:W-:-:S04]  /*ac50*/  FMUL R3, R2, UR21 ;  /* 0x0000001502037c20 */ /* 0x001fc80008400000 */
[----:B------:R-:W-:Y:S01]  /*ac60*/  FFMA R3, R0, UR20, R3 ;  /* 0x0000001400037c23 */ /* 0x000fe20008000003 */
[----:B------:R-:W-:-:S04]  /*ac70*/  PRMT R0, RZ, 0x7610, R0 ;  /* 0x00007610ff007816 */ /* 0x000fc80000000000 */
[----:B------:R-:W-:-:S05]  /*ac80*/  F2FP.SATFINITE.E4M3.F32.PACK_AB_MERGE_C R3, RZ, R3, RZ ;  /* 0x00000003ff03723e */ /* 0x000fca00048070ff */
[----:B------:R0:W-:Y:S01]  /*ac90*/  @!P3 STG.E.U8 desc[UR14][R28.64+0x41], R3 ;  /* 0x000041031c00b986 */ /* 0x0001e2000c10110e */
[----:B------:R-:W-:Y:S05]  /*aca0*/  @P5 BRA `(.L_x_238) ;  /* 0x0000000000045947 */ /* 0x000fea0003800000 */
[----:B------:R0:W5:Y:S02]  /*acb0*/  LDG.E.U8 R0, desc[UR14][R24.64+0x48] ;  /* 0x0000480e18007981 */ /* 0x000164000c1e1100 */
.L_x_238:
[----:B------:R-:W-:Y:S05]  /*acc0*/  BSYNC B1 ;  /* 0x0000000000017941 */ /* 0x000fea0003800000 */
.L_x_237:
[----:B------:R-:W2:Y:S01]  /*acd0*/  LDL.LU R2, [R1] ;  /* 0x0000000001027983 */ /* 0x000ea20000300800 */
[----:B-----5:R-:W-:Y:S01]  /*ace0*/  LOP3.LUT R0, R0, 0xff, RZ, 0xc0, !PT ;  /* 0x000000ff00007812 */ /* 0x020fe200078ec0ff */
[----:B------:R-:W-:Y:S01]  /*acf0*/  BSSY B1, `(.L_x_239) ;  /* 0x000000b000017945 */ /* 0x000fe20003800000 */
[----:B------:R-:W-:Y:S02]  /*ad00*/  ISETP.LT.OR P3, PT, R42, 0x4a, !P1 ;  /* 0x0000004a2a00780c */ /* 0x000fe40004f61670 */
[----:B------:R-:W-:-:S05]  /*ad10*/  F2FP.F16.E4M3.UNPACK_B R0, R0 ;  /* 0x00000000ff00723e */ /* 0x000fca00020006ff */
[----:B------:R-:W-:-:S05]  /*ad20*/  HADD2.F32 R0, -RZ, R0.H0_H0 ;  /* 0x20000000ff007230 */ /* 0x000fca0000004100 */
[----:B------:R-:W-:-:S04]  /*ad30*/  FMUL R0, R0, UR21 ;  /* 0x0000001500007c20 */ /* 0x000fc80008400000 */
[----:B--2---:R-:W-:-:S05]  /*ad40*/  FFMA R0, R2, UR20, R0 ;  /* 0x0000001402007c23 */ /* 0x004fca0008000000 */
[----:B0-----:R-:W-:Y:S02]  /*ad50*/  F2FP.SATFINITE.E4M3.F32.PACK_AB_MERGE_C R3, RZ, R0, RZ ;  /* 0x00000000ff03723e */ /* 0x001fe400048070ff */
[----:B------:R-:W-:-:S03]  /*ad60*/  PRMT R0, RZ, 0x7610, R0 ;  /* 0x00007610ff007816 */ /* 0x000fc60000000000 */
[----:B------:R0:W-:Y:S01]  /*ad70*/  @!P5 STG.E.U8 desc[UR14][R30.64+0x48], R3 ;  /* 0x000048031e00d986 */ /* 0x0001e2000c10110e */
[----:B------:R-:W-:Y:S05]  /*ad80*/  @P3 BRA `(.L_x_240) ;  /* 0x0000000000043947 */ /* 0x000fea0003800000 */
[----:B------:R2:W5:Y:S02]  /*ad90*/  LDG.E.U8 R0, desc[UR14][R24.64+0x49] ;  /* 0x0000490e18007981 */ /* 0x000564000c1e1100 */
.L_x_240:
[----:B------:R-:W-:Y:S05]  /*ada0*/  BSYNC B1 ;  /* 0x0000000000017941 */ /* 0x000fea0003800000 */
.L_x_239:
[----:B------:R-:W3:Y:S01]  /*adb0*/  LDL.LU R2, [R1+0x4] ;  /* 0x0000040001027983 */ /* 0x000ee20000300800 */
[----:B-----5:R-:W-:Y:S01]  /*adc0*/  LOP3.LUT R0, R0, 0xff, RZ, 0xc0, !PT ;  /* 0x000000ff00007812 */ /* 0x020fe200078ec0ff */
[----:B------:R-:W-:Y:S01]  /*add0*/  BSSY B1, `(.L_x_241) ;  /* 0x000000b000017945 */ /* 0x000fe20003800000 */
[----:B------:R-:W-:Y:S02]  /*ade0*/  ISETP.LT.OR P5, PT, R42, 0x49, !P2 ;  /* 0x000000492a00780c */ /* 0x000fe400057a1670 */
[----:B------:R-:W-:-:S05]  /*adf0*/  F2FP.F16.E4M3.UNPACK_B R0, R0 ;  /* 0x00000000ff00723e */ /* 0x000fca00020006ff */
[----:B------:R-:W-:-:S05]  /*ae00*/  HADD2.F32 R0, -RZ, R0.H0_H0 ;  /* 0x20000000ff007230 */ /* 0x000fca0000004100 */
[----:B------:R-:W-:-:S04]  /*ae10*/  FMUL R0, R0, UR21 ;  /* 0x0000001500007c20 */ /* 0x000fc80008400000 */
[----:B---3--:R-:W-:-:S05]  /*ae20*/  FFMA R0, R2, UR20, R0 ;  /* 0x0000001402007c23 */ /* 0x008fca0008000000 */
[----:B0-----:R-:W-:Y:S02]  /*ae30*/  F2FP.SATFINITE.E4M3.F32.PACK_AB_MERGE_C R3, RZ, R0, RZ ;  /* 0x00000000ff03723e */ /* 0x001fe400048070ff */
[----:B------:R-:W-:-:S03]  /*ae40*/  PRMT R0, RZ, 0x7610, R0 ;  /* 0x00007610ff007816 */ /* 0x000fc60000000000 */
[----:B------:R0:W-:Y:S01]  /*ae50*/  @!P3 STG.E.U8 desc[UR14][R30.64+0x49], R3 ;  /* 0x000049031e00b986 */ /* 0x0001e2000c10110e */
[----:B------:R-:W-:Y:S05]  /*ae60*/  @P5 BRA `(.L_x_242) ;  /* 0x0000000000045947 */ /* 0x000fea0003800000 */
[----:B------:R3:W5:Y:S02]  /*ae70*/  LDG.E.U8 R0, desc[UR14][R26.64+0x48] ;  /* 0x0000480e1a007981 */ /* 0x000764000c1e1100 */
.L_x_242:
[----:B------:R-:W-:Y:S05]  /*ae80*/  BSYNC B1 ;  /* 0x0000000000017941 */ /* 0x000fea0003800000 */
.L_x_241:
[----:B------:R-:W2:Y:S01]  /*ae90*/  LDL.LU R2, [R1+0x8] ;  /* 0x0000080001027983 */ /* 0x000ea20000300800 */
        /* <DEDUP_REMOVED lines=12> */
.L_x_244:
[----:B------:R-:W-:Y:S05]  /*af60*/  BSYNC B1 ;  /* 0x0000000000017941 */ /* 0x000fea0003800000 */
.L_x_243:
        /* <DEDUP_REMOVED lines=13> */
.L_x_246:
[----:B------:R-:W-:Y:S05]  /*b040*/  BSYNC B1 ;  /* 0x0000000000017941 */ /* 0x000fea0003800000 */
.L_x_245:
        /* <DEDUP_REMOVED lines=13> */
.L_x_248:
[----:B------:R-:W-:Y:S05]  /*b120*/  BSYNC B1 ;  /* 0x0000000000017941 */ /* 0x000fea0003800000 */
.L_x_247:
        /* <DEDUP_REMOVED lines=13> */
.L_x_250:
[----:B------:R-:W-:Y:S05]  /*b200*/  BSYNC B1 ;  /* 0x0000000000017941 */ /* 0x000fea0003800000 */
.L_x_249:
        /* <DEDUP_REMOVED lines=13> */
.L_x_252:
[----:B------:R-:W-:Y:S05]  /*b2e0*/  BSYNC B1 ;  /* 0x0000000000017941 */ /* 0x000fea0003800000 */
.L_x_251:
        /* <DEDUP_REMOVED lines=13> */
.L_x_254:
[----:B------:R-:W-:Y:S05]  /*b3c0*/  BSYNC B1 ;  /* 0x0000000000017941 */ /* 0x000fea0003800000 */
.L_x_253:
        /* <DEDUP_REMOVED lines=13> */
.L_x_256:
[----:B------:R-:W-:Y:S05]  /*b4a0*/  BSYNC B1 ;  /* 0x0000000000017941 */ /* 0x000fea0003800000 */
.L_x_255:
        /* <DEDUP_REMOVED lines=13> */
.L_x_258:
[----:B------:R-:W-:Y:S05]  /*b580*/  BSYNC B1 ;  /* 0x0000000000017941 */ /* 0x000fea0003800000 */
.L_x_257:
        /* <DEDUP_REMOVED lines=13> */
.L_x_260:
[----:B------:R-:W-:Y:S05]  /*b660*/  BSYNC B1 ;  /* 0x0000000000017941 */ /* 0x000fea0003800000 */
.L_x_259:
        /* <DEDUP_REMOVED lines=13> */
.L_x_262:
[----:B------:R-:W-:Y:S05]  /*b740*/  BSYNC B1 ;  /* 0x0000000000017941 */ /* 0x000fea0003800000 */
.L_x_261:
        /* <DEDUP_REMOVED lines=13> */
.L_x_264:
[----:B------:R-:W-:Y:S05]  /*b820*/  BSYNC B1 ;  /* 0x0000000000017941 */ /* 0x000fea0003800000 */
.L_x_263:
        /* <DEDUP_REMOVED lines=13> */
.L_x_266:
[----:B------:R-:W-:Y:S05]  /*b900*/  BSYNC B1 ;  /* 0x0000000000017941 */ /* 0x000fea0003800000 */
.L_x_265:
        /* <DEDUP_REMOVED lines=13> */
.L_x_268:
[----:B------:R-:W-:Y:S05]  /*b9e0*/  BSYNC B1 ;  /* 0x0000000000017941 */ /* 0x000fea0003800000 */
.L_x_267:
        /* <DEDUP_REMOVED lines=13> */
.L_x_270:
[----:B------:R-:W-:Y:S05]  /*bac0*/  BSYNC B1 ;  /* 0x0000000000017941 */ /* 0x000fea0003800000 */
.L_x_269:
        /* <DEDUP_REMOVED lines=13> */
.L_x_272:
[----:B------:R-:W-:Y:S05]  /*bba0*/  BSYNC B1 ;  /* 0x0000000000017941 */ /* 0x000fea0003800000 */
.L_x_271:
        /* <DEDUP_REMOVED lines=13> */
.L_x_274:
[----:B------:R-:W-:Y:S05]  /*bc80*/  BSYNC B1 ;  /* 0x0000000000017941 */ /* 0x000fea0003800000 */
.L_x_273:
        /* <DEDUP_REMOVED lines=13> */
.L_x_276:
[----:B------:R-:W-:Y:S05]  /*bd60*/  BSYNC B1 ;  /* 0x0000000000017941 */ /* 0x000fea0003800000 */
.L_x_275:
        /* <DEDUP_REMOVED lines=13> */
.L_x_278:
[----:B------:R-:W-:Y:S05]  /*be40*/  BSYNC B1 ;  /* 0x0000000000017941 */ /* 0x000fea0003800000 */
.L_x_277:
        /* <DEDUP_REMOVED lines=13> */
.L_x_280:
[----:B------:R-:W-:Y:S05]  /*bf20*/  BSYNC B1 ;  /* 0x0000000000017941 */ /* 0x000fea0003800000 */
.L_x_279:
        /* <DEDUP_REMOVED lines=13> */
.L_x_282:
[----:B------:R-:W-:Y:S05]  /*c000*/  BSYNC B1 ;  /* 0x0000000000017941 */ /* 0x000fea0003800000 */
.L_x_281:
        /* <DEDUP_REMOVED lines=13> */
.L_x_284:
[----:B------:R-:W-:Y:S05]  /*c0e0*/  BSYNC B1 ;  /* 0x0000000000017941 */ /* 0x000fea0003800000 */
.L_x_283:
        /* <DEDUP_REMOVED lines=13> */
.L_x_286:
[----:B------:R-:W-:Y:S05]  /*c1c0*/  BSYNC B1 ;  /* 0x0000000000017941 */ /* 0x000fea0003800000 */
.L_x_285:
        /* <DEDUP_REMOVED lines=13> */
.L_x_288:
[----:B------:R-:W-:Y:S05]  /*c2a0*/  BSYNC B1 ;  /* 0x0000000000017941 */ /* 0x000fea0003800000 */
.L_x_287:
        /* <DEDUP_REMOVED lines=13> */
.L_x_290:
[----:B------:R-:W-:Y:S05]  /*c380*/  BSYNC B1 ;  /* 0x0000000000017941 */ /* 0x000fea0003800000 */
.L_x_289:
        /* <DEDUP_REMOVED lines=13> */
.L_x_292:
[----:B------:R-:W-:Y:S05]  /*c460*/  BSYNC B1 ;  /* 0x0000000000017941 */ /* 0x000fea0003800000 */
.L_x_291:
[----:B------:R-:W-:Y:S05]  /*c470*/  @P2 BRA `(.L_x_293) ;  /* 0x0000002000a42947 */ /* 0x000fea0003800000 */
[----:B------:R-:W2:Y:S01]  /*c480*/  LDL.LU R2, [R1+0x6c] ;  /* 0x00006c0001027983 */ /* 0x000ea20000300800 */
[----:B-----5:R-:W-:-:S04]  /*c490*/  LOP3.LUT R0, R0, 0xff, RZ, 0xc0, !PT ;  /* 0x000000ff00007812 */ /* 0x020fc800078ec0ff */
[----:B------:R-:W-:-:S05]  /*c4a0*/  F2FP.F16.E4M3.UNPACK_B R0, R0 ;  /* 0x00000000ff00723e */ /* 0x000fca00020006ff */
[----:B------:R-:W-:-:S05]  /*c4b0*/  HADD2.F32 R0, -RZ, R0.H0_H0 ;  /* 0x20000000ff007230 */ /* 0x000fca0000004100 */
[----:B------:R-:W-:-:S04]  /*c4c0*/  FMUL R0, R0, UR21 ;  /* 0x0000001500007c20 */ /* 0x000fc80008400000 */
[----:B--2---:R-:W-:-:S05]  /*c4d0*/  FFMA R0, R2, UR20, R0 ;  /* 0x0000001402007c23 */ /* 0x004fca0008000000 */
[----:B0-----:R-:W-:-:S05]  /*c4e0*/  F2FP.SATFINITE.E4M3.F32.PACK_AB_MERGE_C R3, RZ, R0, RZ ;  /* 0x00000000ff03723e */ /* 0x001fca00048070ff */
[----:B------:R0:W-:Y:S01]  /*c4f0*/  STG.E.U8 desc[UR14][R28.64+0x79], R3 ;  /* 0x000079031c007986 */ /* 0x0001e2000c10110e */
[----:B------:R-:W-:Y:S05]  /*c500*/  BRA `(.L_x_293) ;  /* 0x0000002000807947 */ /* 0x000fea0003800000 */
.L_x_36:
[----:B------:R-:W-:Y:S01]  /*c510*/  ISETP.GE.AND P5, PT, R41, 0x1, PT ;  /* 0x000000012900780c */ /* 0x000fe20003fa6270 */
[----:B------:R-:W-:Y:S01]  /*c520*/  FMUL R227, R227, UR20 ;  /* 0x00000014e3e37c20 */ /* 0x000fe20008400000 */
[----:B------:R-:W-:Y:S02]  /*c530*/  ISETP.GE.AND P2, PT, R41, 0x9, PT ;  /* 0x000000092900780c */ /* 0x000fe40003f46270 */
[C---:B------:R-:W-:Y:S02]  /*c540*/  ISETP.LT.OR P1, PT, R42.reuse, 0x2, !P5 ;  /* 0x000000022a00780c */ /* 0x040fe40006f21670 */
[----:B------:R-:W-:Y:S02]  /*c550*/  F2FP.SATFINITE.E4M3.F32.PACK_AB_MERGE_C R227, RZ, R227, RZ ;  /* 0x000000e3ffe3723e */ /* 0x000fe400048070ff */
[----:B------:R-:W-:Y:S01]  /*c560*/  ISETP.LT.OR P3, PT, R42, 0x1, !P5 ;  /* 0x000000012a00780c */ /* 0x000fe20006f61670 */
[----:B------:R-:W-:Y:S01]  /*c570*/  FMUL R228, R228, UR20 ;  /* 0x00000014e4e47c20 */ /* 0x000fe20008400000 */
[----:B------:R-:W-:Y:S01]  /*c580*/  ISETP.LT.OR P6, PT, R42, 0x1, !P2 ;  /* 0x000000012a00780c */ /* 0x000fe200057c1670 */
[----:B------:R-:W-:Y:S01]  /*c590*/  FMUL R225, R225, UR20 ;  /* 0x00000014e1e17c20 */ /* 0x000fe20008400000 */
[----:B------:R-:W-:-:S05]  /*c5a0*/  FMUL R226, R226, UR20 ;  /* 0x00000014e2e27c20 */ /* 0x000fca0008400000 */
[----:B------:R-:W-:Y:S01]  /*c5b0*/  @!P1 STG.E.U8 desc[UR14][R24.64+0x1], R227 ;  /* 0x000001e318009986 */ /* 0x000fe2000c10110e */
[C---:B------:R-:W-:Y:S02]  /*c5c0*/  ISETP.LT.OR P1, PT, R42.reuse, 0x2, !P2 ;  /* 0x000000022a00780c */ /* 0x040fe40005721670 */
[----:B------:R-:W-:Y:S02]  /*c5d0*/  F2FP.SATFINITE.E4M3.F32.PACK_AB_MERGE_C R33, RZ, R228, RZ ;  /* 0x000000e4ff21723e */ /* 0x000fe400048070ff */
[----:B------:R-:W-:Y:S02]  /*c5e0*/  F2FP.SATFINITE.E4M3.F32.PACK_AB_MERGE_C R225, RZ, R225, RZ ;  /* 0x000000e1ffe1723e */ /* 0x000fe400048070ff */
[----:B------:R-:W-:Y:S01]  /*c5f0*/  F2FP.SATFINITE.E4M3.F32.PACK_AB_MERGE_C R35, RZ, R226, RZ ;  /* 0x000000e2ff23723e */ /* 0x000fe200048070ff */
[----:B------:R0:W-:Y:S01]  /*c600*/  @!P3 STG.E.U8 desc[UR14][R24.64], R33 ;  /* 0x000000211800b986 */ /* 0x0001e2000c10110e */
[----:B------:R-:W-:Y:S01]  /*c610*/  ISETP.LT.OR P3, PT, R42, 0x9, !P5 ;  /* 0x000000092a00780c */ /* 0x000fe20006f61670 */
[----:B------:R-:W-:-:S02]  /*c620*/  FMUL R224, R224, UR20 ;  /* 0x00000014e0e07c20 */ /* 0x000fc40008400000 */
[----:B------:R2:W-:Y:S01]  /*c630*/  @!P6 STG.E.U8 desc[UR14][R26.64], R35 ;  /* 0x000000231a00e986 */ /* 0x0005e2000c10110e */
[----:B------:R-:W-:-:S03]  /*c640*/  ISETP.LT.OR P6, PT, R42, 0x9, !P2 ;  /* 0x000000092a00780c */ /* 0x000fc600057c1670 */
[----:B------:R-:W-:Y:S01]  /*c650*/  @!P1 STG.E.U8 desc[UR14][R26.64+0x1], R225 ;  /* 0x000001e11a009986 */ /* 0x000fe2000c10110e */
[----:B------:R-:W-:Y:S01]  /*c660*/  ISETP.LT.OR P1, PT, R42, 0xa, !P5 ;  /* 0x0000000a2a00780c */ /* 0x000fe20006f21670 */
[----:B------:R-:W-:Y:S01]  /*c670*/  FMUL R223, R223, UR20 ;  /* 0x00000014dfdf7c20 */ /* 0x000fe20008400000 */
[----:B------:R-:W-:Y:S01]  /*c680*/  FMUL R222, R222, UR20 ;  /* 0x00000014dede7c20 */ /* 0x000fe20008400000 */
[----:B------:R-:W-:Y:S01]  /*c690*/  F2FP.SATFINITE.E4M3.F32.PACK_AB_MERGE_C R37, RZ, R224, RZ ;  /* 0x000000e0ff25723e */ /* 0x000fe200048070ff */
[----:B------:R-:W-:Y:S01]  /*c6a0*/  FMUL R221, R221, UR20 ;  /* 0x00000014dddd7c20 */ /* 0x000fe20008400000 */
[----:B------:R-:W-:Y:S01]  /*c6b0*/  FMUL R220, R220, UR20 ;  /* 0x00000014dcdc7c20 */ /* 0x000fe20008400000 */
[----:B------:R-:W-:Y:S01]  /*c6c0*/  F2FP.SATFINITE.E4M3.F32.PACK_AB_MERGE_C R223, RZ, R223, RZ ;  /* 0x000000dfffdf723e */ /* 0x000fe200048070ff */
[----:B------:R-:W-:Y:S01]  /*c6d0*/  FMUL R219, R219, UR20 ;  /* 0x00000014dbdb7c20 */ /* 0x000fe20008400000 */
[----:B0-----:R-:W-:Y:S01]  /*c6e0*/  F2FP.SATFINITE.E4M3.F32.PACK_AB_MERGE_C R33, RZ, R222, RZ ;  /* 0x000000deff21723e */ /* 0x001fe200048070ff */
[----:B------:R-:W-:Y:S01]  /*c6f0*/  @!P3 STG.E.U8 desc[UR14][R24.64+0x8], R37 ;  /* 0x000008251800b986 */ /* 0x000fe2000c10110e */
[----:B------:R-:W-:-:S03]  /*c700*/  ISETP.LT.OR P3, PT, R42, 0xa, !P2 ;  /* 0x0000000a2a00780c */ /* 0x000fc60005761670 */
[----:B------:R-:W-:Y:S01]  /*c710*/  @!P1 STG.E.U8 desc[UR14][R24.64+0x9], R223 ;  /* 0x000009df18009986 */ /* 0x000fe2000c10110e */
[----:B------:R-:W-:-:S03]  /*c720*/  ISETP.LT.OR P1, PT, R42, 0x11, !P5 ;  /* 0x000000112a00780c */ /* 0x000fc60006f21670 */
[----:B------:R0:W-:Y:S01]  /*c730*/  @!P6 STG.E.U8 desc[UR14][R26.64+0x8], R33 ;  /* 0x000008211a00e986 */ /* 0x0001e2000c10110e */
[----:B------:R-:W-:Y:S02]  /*c740*/  ISETP.LT.OR P6, PT, R42, 0x12, !P5 ;  /* 0x000000122a00780c */ /* 0x000fe40006fc1670 */
[----:B------:R-:W-:Y:S01]  /*c750*/  F2FP.SATFINITE.E4M3.F32.PACK_AB_MERGE_C R221, RZ, R221, RZ ;  /* 0x000000ddffdd723e */ /* 0x000fe200048070ff */
[----:B------:R-:W-:Y:S01]  /*c760*/  FMUL R217, R217, UR20 ;  /* 0x00000014d9d97c20 */ /* 0x000fe20008400000 */
[----:B--2---:R-:W-:Y:S01]  /*c770*/  F2FP.SATFINITE.E4M3.F32.PACK_AB_MERGE_C R35, RZ, R220, RZ ;  /* 0x000000dcff23723e */ /* 0x004fe200048070ff */
[----:B------:R-:W-:Y:S01]  /*c780*/  FMUL R218, R218, UR20 ;  /* 0x00000014dada7c20 */ /* 0x000fe20008400000 */
[----:B------:R-:W-:Y:S01]  /*c790*/  F2FP.SATFINITE.E4M3.F32.PACK_AB_MERGE_C R219, RZ, R219, RZ ;  /* 0x000000dbffdb723e */ /* 0x000fe200048070ff */
[----:B------:R-:W-:Y:S01]  /*c7a0*/  @!P3 STG.E.U8 desc[UR14][R26.64+0x9], R221 ;  /* 0x000009dd1a00b986 */ /* 0x000fe2000c10110e */
[----:B------:R-:W-:-:S03]  /*c7b0*/  ISETP.LT.OR P3, PT, R42, 0x12, !P2 ;  /* 0x000000122a00780c */ /* 0x000fc60005761670 */
[----:B------:R2:W-:Y:S01]  /*c7c0*/  @!P1 STG.E.U8 desc[UR14][R24.64+0x10], R35 ;  /* 0x0000102318009986 */ /* 0x0005e2000c10110e */
[----:B------:R-:W-:-:S03]  /*c7d0*/  ISETP.LT.OR P1, PT, R42, 0x11, !P2 ;  /* 0x000000112a00780c */ /* 0x000fc60005721670 */
[----:B------:R-:W-:Y:S01]  /*c7e0*/  @!P6 STG.E.U8 desc[UR14][R24.64+0x11], R219 ;  /* 0x000011db1800e986 */ /* 0x000fe2000c10110e */
[----:B------:R-:W-:Y:S01]  /*c7f0*/  ISETP.LT.OR P6, PT, R42, 0x19, !P5 ;  /* 0x000000192a00780c */ /* 0x000fe20006fc1670 */
[----:B------:R-:W-:Y:S01]  /*c800*/  FMUL R216, R216, UR20 ;  /* 0x00000014d8d87c20 */ /* 0x000fe20008400000 */
[----:B------:R-:W-:Y:S01]  /*c810*/  F2FP.SATFINITE.E4M3.F32.PACK_AB_MERGE_C R217, RZ, R217, RZ ;  /* 0x000000d9ffd9723e */ /* 0x000fe200048070ff */
[----:B------:R-:W-:Y:S01]  /*c820*/  FMUL R215, R215, UR20 ;  /* 0x00000014d7d77c20 */ /* 0x000fe20008400000 */
[----:B0-----:R-:W-:Y:S01]  /*c830*/  F2FP.SATFINITE.E4M3.F32.PACK_AB_MERGE_C R33, RZ, R218, RZ ;  /* 0x000000daff21723e */ /* 0x001fe200048070ff */
[----:B------:R-:W-:Y:S01]  /*c840*/  FMUL R214, R214, UR20 ;  /* 0x00000014d6d67c20 */ /* 0x000fe20008400000 */
[----:B------:R-:W-:Y:S01]  /*c850*/  F2FP.SATFINITE.E4M3.F32.PACK_AB_MERGE_C R37, RZ, R216, RZ ;  /* 0x000000d8ff25723e */ /* 0x000fe200048070ff */
[----:B------:R-:W-:Y:S01]  /*c860*/  @!P3 STG.E.U8 desc[UR14][R26.64+0x11], R217 ;  /* 0x000011d91a00b986 */ /* 0x000fe2000c10110e */
[----:B------:R-:W-:-:S03]  /*c870*/  ISETP.LT.OR P3, PT, R42, 0x1a, !P5 ;  /* 0x0000001a2a00780c */ /* 0x000fc60006f61670 */
[----:B------:R0:W-:Y:S01]  /*c880*/  @!P1 STG.E.U8 desc[UR14][R26.64+0x10], R33 ;  /* 0x000010211a009986 */ /* 0x0001e2000c10110e */
[----:B------:R-:W-:-:S03]  /*c890*/  ISETP.LT.OR P1, PT, R42, 0x19, !P2 ;  /* 0x000000192a00780c */ /* 0x000fc60005721670 */
[----:B------:R3:W-:Y:S01]  /*c8a0*/  @!P6 STG.E.U8 desc[UR14][R24.64+0x18], R37 ;  /* 0x000018251800e986 */ /* 0x0007e2000c10110e */
[----:B------:R-:W-:Y:S01]  /*c8b0*/  ISETP.LT.OR P6, PT, R42, 0x1a, !P2 ;  /* 0x0000001a2a00780c */ /* 0x000fe200057c1670 */
[----:B------:R-:W-:Y:S01]  /*c8c0*/  FMUL R213, R213, UR20 ;  /* 0x00000014d5d57c20 */ /* 0x000fe20008400000 */
        /* <DEDUP_REMOVED lines=16> */
[----:B---3--:R-:W-:Y:S01]  /*c9d0*/  F2FP.SATFINITE.E4M3.F32.PACK_AB_MERGE_C R37, RZ, R210, RZ ;  /* 0x000000d2ff25723e */ /* 0x008fe200048070ff */
        /* <DEDUP_REMOVED lines=44> */
[----:B------:R-:W4:Y:S01]  /*cca0*/  LDL.LU R227, [R1+0xc] ;  /* 0x00000c0001e37983 */ /* 0x000f220000300800 */
[----:B0-----:R-:W-:Y:S02]  /*ccb0*/  F2FP.SATFINITE.E4M3.F32.PACK_AB_MERGE_C R33, RZ, R200, RZ ;  /* 0x000000c8ff21723e */ /* 0x001fe400048070ff */
[----:B---3--:R-:W-:Y:S01]  /*ccc0*/  F2FP.SATFINITE.E4M3.F32.PACK_AB_MERGE_C R37, RZ, R198, RZ ;  /* 0x000000c6ff25723e */ /* 0x008fe200048070ff */
[----:B------:R-:W-:Y:S01]  /*ccd0*/  @!P3 STG.E.U8 desc[UR14][R24.64+0x39], R199 ;  /* 0x000039c71800b986 */ /* 0x000fe2000c10110e */
[----:B------:R-:W-:-:S03]  /*cce0*/  ISETP.LT.OR P3, PT, R42, 0x3a, !P2 ;  /* 0x0000003a2a00780c */ /* 0x000fc60005761670 */
[----:B------:R-:W3:Y:S01]  /*ccf0*/  LDL.LU R226, [R1+0x8] ;  /* 0x0000080001e27983 */ /* 0x000ee20000300800 */
[----:B------:R-:W-:-:S03]  /*cd00*/  FMUL R197, R197, UR20 ;  /* 0x00000014c5c57c20 */ /* 0x000fc60008400000 */
[----:B------:R0:W-:Y:S01]  /*cd10*/  @!P1 STG.E.U8 desc[UR14][R24.64+0x38], R33 ;  /* 0x0000382118009986 */ /* 0x0001e2000c10110e */
[----:B------:R-:W-:-:S03]  /*cd20*/  ISETP.LT.OR P1, PT, R42, 0x41, !P5 ;  /* 0x000000412a00780c */ /* 0x000fc60006f21670 */
[----:B------:R-:W4:Y:S01]  /*cd30*/  LDL.LU R225, [R1+0x4] ;  /* 0x0000040001e17983 */ /* 0x000f220000300800 */
[----:B------:R-:W-:-:S03]  /*cd40*/  FMUL R196, R196, UR20 ;  /* 0x00000014c4c47c20 */ /* 0x000fc60008400000 */
[----:B------:R1:W-:Y:S01]  /*cd50*/  @!P6 STG.E.U8 desc[UR14][R26.64+0x38], R37 ;  /* 0x000038251a00e986 */ /* 0x0003e2000c10110e */
[----:B------:R-:W-:-:S03]  /*cd60*/  ISETP.LT.OR P6, PT, R42, 0x42, !P5 ;  /* 0x000000422a00780c */ /* 0x000fc60006fc1670 */
[----:B------:R-:W3:Y:S01]  /*cd70*/  LDL.LU R224, [R1] ;  /* 0x0000000001e07983 */ /* 0x000ee20000300800 */
[----:B------:R-:W-:Y:S01]  /*cd80*/  FMUL R195, R195, UR20 ;  /* 0x00000014c3c37c20 */ /* 0x000fe20008400000 */
[----:B------:R-:W-:Y:S02]  /*cd90*/  F2FP.SATFINITE.E4M3.F32.PACK_AB_MERGE_C R197, RZ, R197, RZ ;  /* 0x000000c5ffc5723e */ /* 0x000fe400048070ff */
        /* <DEDUP_REMOVED lines=14> */
[----:B0-----:R-:W-:Y:S01]  /*ce80*/  F2FP.SATFINITE.E4M3.F32.PACK_AB_MERGE_C R33, RZ, R194, RZ ;  /* 0x000000c2ff21723e */ /* 0x001fe200048070ff */
[----:B------:R-:W-:Y:S01]  /*ce90*/  FMUL R189, R189, UR20 ;  /* 0x00000014bdbd7c20 */ /* 0x000fe20008400000 */
[----:B-1----:R-:W-:Y:S01]  /*cea0*/  F2FP.SATFINITE.E4M3.F32.PACK_AB_MERGE_C R37, RZ, R192, RZ ;  /* 0x000000c0ff25723e */ /* 0x002fe200048070ff */
[----:B------:R-:W-:Y:S01]  /*ceb0*/  @!P3 STG.E.U8 desc[UR14][R26.64+0x41], R193 ;  /* 0x000041c11a00b986 */ /* 0x000fe2000c10110e */
[----:B------:R-:W-:-:S03]  /*cec0*/  ISETP.LT.OR P3, PT, R42, 0x4a, !P5 ;  /* 0x0000004a2a00780c */ /* 0x000fc60006f61670 */
[----:B------:R0:W-:Y:S01]  /*ced0*/  @!P1 STG.E.U8 desc[UR14][R26.64+0x40], R33 ;  /* 0x000040211a009986 */ /* 0x0001e2000c10110e */
        /* <DEDUP_REMOVED lines=39> */
[----:B0-----:R-:W-:Y:S01]  /*d150*/  F2FP.SATFINITE.E4M3.F32.PACK_AB_MERGE_C R33, RZ, R182, RZ ;  /* 0x000000b6ff21723e */ /* 0x001fe200048070ff */
[----:B------:R-:W-:Y:S01]  /*d160*/  FMUL R179, R179, UR20 ;  /* 0x00000014b3b37c20 */ /* 0x000fe20008400000 */
[----:B------:R-:W-:Y:S01]  /*d170*/  F2FP.SATFINITE.E4M3.F32.PACK_AB_MERGE_C R181, RZ, R181, RZ ;  /* 0x000000b5ffb5723e */ /* 0x000fe200048070ff */
[----:B------:R-:W-:Y:S01]  /*d180*/  FMUL R177, R177, UR20 ;  /* 0x00000014b1b17c20 */ /* 0x000fe20008400000 */
[----:B-1----:R-:W-:Y:S01]  /*d190*/  F2FP.SATFINITE.E4M3.F32.PACK_AB_MERGE_C R37, RZ, R180, RZ ;  /* 0x000000b4ff25723e */ /* 0x002fe200048070ff */
[----:B------:R-:W-:Y:S01]  /*d1a0*/  FMUL R178, R178, UR20 ;  /* 0x00000014b2b27c20 */ /* 0x000fe20008400000 */
[----:B------:R-:W-:Y:S01]  /*d1b0*/  FMUL R176, R176, UR20 ;  /* 0x00000014b0b07c20 */ /* 0x000fe20008400000 */
[----:B------:R0:W-:Y:S01]  /*d1c0*/  @!P1 STG.E.U8 desc[UR14][R26.64+0x58], R33 ;  /* 0x000058211a009986 */ /* 0x0001e2000c10110e */
[----:B------:R-:W-:-:S03]  /*d1d0*/  ISETP.LT.OR P1, PT, R42, 0x61, !P2 ;  /* 0x000000612a00780c */ /* 0x000fc60005721670 */
[----:B------:R-:W-:Y:S01]  /*d1e0*/  @!P3 STG.E.U8 desc[UR14][R26.64+0x59], R181 ;  /* 0x000059b51a00b986 */ /* 0x000fe2000c10110e */
[----:B------:R-:W-:-:S03]  /*d1f0*/  ISETP.LT.OR P3, PT, R42, 0x62, !P5 ;  /* 0x000000622a00780c */ /* 0x000fc60006f61670 */
[----:B------:R1:W-:Y:S01]  /*d200*/  @!P6 STG.E.U8 desc[UR14][R24.64+0x60], R37 ;  /* 0x000060251800e986 */ /* 0x0003e2000c10110e */
[----:B------:R-:W-:Y:S02]  /*d210*/  ISETP.LT.OR P6, PT, R42, 0x62, !P2 ;  /* 0x000000622a00780c */ /* 0x000fe400057c1670 */
[----:B------:R-:W-:Y:S01]  /*d220*/  F2FP.SATFINITE.E4M3.F32.PACK_AB_MERGE_C R179, RZ, R179, RZ ;  /* 0x000000b3ffb3723e */ /* 0x000fe200048070ff */
[----:B------:R-:W-:Y:S01]  /*d230*/  FMUL R175, R175, UR20 ;  /* 0x00000014afaf7c20 */ /* 0x000fe20008400000 */
[----:B------:R-:W-:Y:S01]  /*d240*/  F2FP.SATFINITE.E4M3.F32.PACK_AB_MERGE_C R177, RZ, R177, RZ ;  /* 0x000000b1ffb1723e */ /* 0x000fe200048070ff */
[----:B------:R-:W-:Y:S01]  /*d250*/  FMUL R174, R174, UR20 ;  /* 0x00000014aeae7c20 */ /* 0x000fe20008400000 */
[----:B--2---:R-:W-:Y:S01]  /*d260*/  F2FP.SATFINITE.E4M3.F32.PACK_AB_MERGE_C R35, RZ, R178, RZ ;  /* 0x000000b2ff23723e */ /* 0x004fe200048070ff */
[----:B------:R-:W-:Y:S01]  /*d270*/  FMUL R173, R173, UR20 ;  /* 0x00000014adad7c20 */ /* 0x000fe20008400000 */
[----:B------:R-:W-:Y:S01]  /*d280*/  FMUL R172, R172, UR20 ;  /* 0x00000014acac7c20 */ /* 0x000fe20008400000 */
[----:B------:R-:W-:Y:S01]  /*d290*/  @!P3 STG.E.U8 desc[UR14][R24.64+0x61], R179 ;  /* 0x000061b31800b986 */ /* 0x000fe2000c10110e */
[----:B------:R-:W-:-:S03]  /*d2a0*/  ISETP.LT.OR P3, PT, R42, 0x69, !P5 ;  /* 0x000000692a00780c */ /* 0x000fc60006f61670 */
[----:B------:R-:W-:Y:S01]  /*d2b0*/  @!P6 STG.E.U8 desc[UR14][R26.64+0x61], R177 ;  /* 0x000061b11a00e986 */ /* 0x000fe2000c10110e */
[----:B------:R-:W-:-:S03]  /*d2c0*/  ISETP.LT.OR P6, PT, R42, 0x6a, !P5 ;  /* 0x0000006a2a00780c */ /* 0x000fc60006fc1670 */
[----:B------:R2:W-:Y:S01]  /*d2d0*/  @!P1 STG.E.U8 desc[UR14][R26.64+0x60], R35 ;  /* 0x000060231a009986 */ /* 0x0005e2000c10110e */
[----:B------:R-:W-:Y:S02]  /*d2e0*/  ISETP.LT.OR P1, PT, R42, 0x69, !P2 ;  /* 0x000000692a00780c */ /* 0x000fe40005721670 */
[----:B0-----:R-:W-:Y:S01]  /*d2f0*/  F2FP.SATFINITE.E4M3.F32.PACK_AB_MERGE_C R33, RZ, R176, RZ ;  /* 0x000000b0ff21723e */ /* 0x001fe200048070ff */
[----:B------:R-:W-:Y:S01]  /*d300*/  FMUL R171, R171, UR20 ;  /* 0x00000014abab7c20 */ /* 0x000fe20008400000 */
[----:B------:R-:W-:Y:S01]  /*d310*/  F2FP.SATFINITE.E4M3.F32.PACK_AB_MERGE_C R175, RZ, R175, RZ ;  /* 0x000000afffaf723e */ /* 0x000fe200048070ff */
[----:B------:R-:W-:Y:S01]  /*d320*/  FMUL R170, R170, UR20 ;  /* 0x00000014aaaa7c20 */ /* 0x000fe20008400000 */
[----:B-1----:R-:W-:Y:S01]  /*d330*/  F2FP.SATFINITE.E4M3.F32.PACK_AB_MERGE_C R37, RZ, R174, RZ ;  /* 0x000000aeff25723e */ /* 0x002fe200048070ff */
[----:B------:R0:W-:Y:S01]  /*d340*/  @!P3 STG.E.U8 desc[UR14][R24.64+0x68], R33 ;  /* 0x000068211800b986 */ /* 0x0001e2000c10110e */
[----:B------:R-:W-:-:S03]  /*d350*/  ISETP.LT.OR P3, PT, R42, 0x6a, !P2 ;  /* 0x0000006a2a00780c */ /* 0x000fc60005761670 */
[----:B------:R-:W-:Y:S01]  /*d360*/  @!P6 STG.E.U8 desc[UR14][R24.64+0x69], R175 ;  /* 0x000069af1800e986 */ /* 0x000fe2000c10110e */
[----:B------:R-:W-:-:S03]  /*d370*/  ISETP.LT.OR P6, PT, R42, 0x71, !P5 ;  /* 0x000000712a00780c */ /* 0x000fc60006fc1670 */
[----:B------:R-:W-:Y:S01]  /*d380*/  @!P1 STG.E.U8 desc[UR14][R26.64+0x68], R37 ;  /* 0x000068251a009986 */ /* 0x000fe2000c10110e */
        /* <DEDUP_REMOVED lines=11> */
[C---:B------:R-:W-:Y:S02]  /*d440*/  ISETP.LT.OR P1, PT, R42.reuse, 0x79, !P5 ;  /* 0x000000792a00780c */ /* 0x040fe40006f21670 */
[----:B------:R-:W-:Y:S01]  /*d450*/  ISETP.LT.OR P5, PT, R42, 0x7a, !P5 ;  /* 0x0000007a2a00780c */ /* 0x000fe20006fa1670 */
[----:B------:R-:W-:Y:S01]  /*d460*/  FMUL R167, R167, UR20 ;  /* 0x00000014a7a77c20 */ /* 0x000fe20008400000 */
[----:B0-----:R-:W-:Y:S01]  /*d470*/  F2FP.SATFINITE.E4M3.F32.PACK_AB_MERGE_C R33, RZ, R170, RZ ;  /* 0x000000aaff21723e */ /* 0x001fe200048070ff */
[----:B------:R-:W-:Y:S01]  /*d480*/  FMUL R166, R166, UR20 ;  /* 0x00000014a6a67c20 */ /* 0x000fe20008400000 */
[----:B------:R-:W-:Y:S01]  /*d490*/  F2FP.SATFINITE.E4M3.F32.PACK_AB_MERGE_C R169, RZ, R169, RZ ;  /* 0x000000a9ffa9723e */ /* 0x000fe200048070ff */
[----:B------:R-:W-:Y:S01]  /*d4a0*/  FMUL R165, R165, UR20 ;  /* 0x00000014a5a57c20 */ /* 0x000fe20008400000 */
[----:B-1----:R-:W-:Y:S01]  /*d4b0*/  F2FP.SATFINITE.E4M3.F32.PACK_AB_MERGE_C R35, RZ, R168, RZ ;  /* 0x000000a8ff23723e */ /* 0x002fe200048070ff */
[----:B------:R0:W-:Y:S01]  /*d4c0*/  @!P3 STG.E.U8 desc[UR14][R26.64+0x70], R33 ;  /* 0x000070211a00b986 */ /* 0x0001e2000c10110e */
[----:B------:R-:W-:-:S03]  /*d4d0*/  F2FP.SATFINITE.E4M3.F32.PACK_AB_MERGE_C R167, RZ, R167, RZ ;  /* 0x000000a7ffa7723e */ /* 0x000fc600048070ff */
[----:B------:R-:W-:Y:S01]  /*d4e0*/  @!P6 STG.E.U8 desc[UR14][R26.64+0x71], R169 ;  /* 0x000071a91a00e986 */ /* 0x000fe2000c10110e */
[----:B------:R-:W-:-:S03]  /*d4f0*/  ISETP.LT.OR P3, PT, R42, 0x79, !P2 ;  /* 0x000000792a00780c */ /* 0x000fc60005761670 */
[----:B------:R1:W-:Y:S01]  /*d500*/  @!P1 STG.E.U8 desc[UR14][R24.64+0x78], R35 ;  /* 0x0000782318009986 */ /* 0x0003e2000c10110e */
[----:B------:R-:W-:Y:S02]  /*d510*/  ISETP.GE.AND P1, PT, R41, 0x81, PT ;  /* 0x000000812900780c */ /* 0x000fe40003f26270 */
[C---:B------:R-:W-:Y:S01]  /*d520*/  ISETP.LT.OR P2, PT, R42.reuse, 0x7a, !P2 ;  /* 0x0000007a2a00780c */ /* 0x040fe20005741670 */
[----:B------:R2:W-:Y:S01]  /*d530*/  @!P5 STG.E.U8 desc[UR14][R24.64+0x79], R167 ;  /* 0x000079a71800d986 */ /* 0x0005e2000c10110e */
[----:B------:R-:W-:Y:S01]  /*d540*/  ISETP.LT.OR P5, PT, R42, 0x1, !P1 ;  /* 0x000000012a00780c */ /* 0x000fe20004fa1670 */
[----:B------:R-:W-:Y:S01]  /*d550*/  FMUL R164, R164, UR20 ;  /* 0x00000014a4a47c20 */ /* 0x000fe20008400000 */
[----:B0-----:R-:W-:Y:S01]  /*d560*/  F2FP.SATFINITE.E4M3.F32.PACK_AB_MERGE_C R33, RZ, R166, RZ ;  /* 0x000000a6ff21723e */ /* 0x001fe200048070ff */
[----:B------:R-:W-:Y:S01]  /*d570*/  FMUL R163, R163, UR20 ;  /* 0x00000014a3a37c20 */ /* 0x000fe20008400000 */
[----:B------:R-:W-:Y:S01]  /*d580*/  ISETP.LT.OR P6, PT, R42, 0x2, !P1 ;  /* 0x000000022a00780c */ /* 0x000fe20004fc1670 */
[----:B------:R-:W-:Y:S01]  /*d590*/  FMUL R161, R161, UR20 ;  /* 0x00000014a1a17c20 */ /* 0x000fe20008400000 */
[----:B------:R-:W-:Y:S01]  /*d5a0*/  F2FP.SATFINITE.E4M3.F32.PACK_AB_MERGE_C R165, RZ, R165, RZ ;  /* 0x000000a5ffa5723e */ /* 0x000fe200048070ff */
[----:B------:R-:W-:Y:S01]  /*d5b0*/  @!P3 STG.E.U8 desc[UR14][R26.64+0x78], R33 ;  /* 0x000078211a00b986 */ /* 0x000fe2000c10110e */
[----:B-1----:R-:W-:-:S02]  /*d5c0*/  F2FP.SATFINITE.E4M3.F32.PACK_AB_MERGE_C R35, RZ, R164, RZ ;  /* 0x000000a4ff23723e */ /* 0x002fc400048070ff */
[----:B------:R-:W-:Y:S01]  /*d5d0*/  ISETP.GE.AND P3, PT, R41, 0x89, PT ;  /* 0x000000892900780c */ /* 0x000fe20003f66270 */
[----:B------:R0:W-:Y:S01]  /*d5e0*/  @!P2 STG.E.U8 desc[UR14][R26.64+0x79], R165 ;  /* 0x000079a51a00a986 */ /* 0x0001e2000c10110e */
[----:B------:R-:W-:-:S03]  /*d5f0*/  F2FP.SATFINITE.E4M3.F32.PACK_AB_MERGE_C R163, RZ, R163, RZ ;  /* 0x000000a3ffa3723e */ /* 0x000fc600048070ff */
[----:B------:R-:W-:Y:S01]  /*d600*/  @!P5 STG.E.U8 desc[UR14][R30.64], R35 ;  /* 0x000000231e00d986 */ /* 0x000fe2000c10110e */
[C---:B------:R-:W-:Y:S02]  /*d610*/  ISETP.LT.OR P5, PT, R42.reuse, 0x2, !P3 ;  /* 0x000000022a00780c */ /* 0x040fe40005fa1670 */
[C---:B------:R-:W-:Y:S01]  /*d620*/  ISETP.LT.OR P2, PT, R42.reuse, 0x1, !P3 ;  /* 0x000000012a00780c */ /* 0x040fe20005f41670 */
[----:B------:R-:W-:Y:S01]  /*d630*/  @!P6 STG.E.U8 desc[UR14][R30.64+0x1], R163 ;  /* 0x000001a31e00e986 */ /* 0x000fe2000c10110e */
[----:B------:R-:W-:Y:S01]  /*d640*/  ISETP.LT.OR P6, PT, R42, 0x9, !P1 ;  /* 0x000000092a00780c */ /* 0x000fe20004fc1670 */
[----:B------:R-:W-:Y:S01]  /*d650*/  FMUL R162, R162, UR20 ;  /* 0x00000014a2a27c20 */ /* 0x000fe20008400000 */
[----:B------:R-:W-:Y:S01]  /*d660*/  FMUL R160, R160, UR20 ;  /* 0x00000014a0a07c20 */ /* 0x000fe20008400000 */
[----:B------:R-:W-:Y:S01]  /*d670*/  F2FP.SATFINITE.E4M3.F32.PACK_AB_MERGE_C R161, RZ, R161, RZ ;  /* 0x000000a1ffa1723e */ /* 0x000fe200048070ff */
[----:B------:R-:W-:Y:S01]  /*d680*/  FMUL R159, R159, UR20 ;  /* 0x000000149f9f7c20 */ /* 0x000fe20008400000 */
[----:B------:R-:W-:Y:S01]  /*d690*/  FMUL R158, R158, UR20 ;  /* 0x000000149e9e7c20 */ /* 0x000fe20008400000 */
[----:B--2---:R-:W-:Y:S01]  /*d6a0*/  F2FP.SATFINITE.E4M3.F32.PACK_AB_MERGE_C R25, RZ, R162, RZ ;  /* 0x000000a2ff19723e */ /* 0x004fe200048070ff */
[----:B------:R-:W-:Y:S01]  /*d6b0*/  FMUL R157, R157, UR20 ;  /* 0x000000149d9d7c20 */ /* 0x000fe20008400000 */
[----:B0-----:R-:W-:Y:S01]  /*d6c0*/  F2FP.SATFINITE.E4M3.F32.PACK_AB_MERGE_C R27, RZ, R160, RZ ;  /* 0x000000a0ff1b723e */ /* 0x001fe200048070ff */
        /* <DEDUP_REMOVED lines=8> */
[----:B------:R-:W-:Y:S01]  /*d750*/  F2FP.SATFINITE.E4M3.F32.PACK_AB_MERGE_C R33, RZ, R158, RZ ;  /* 0x0000009eff21723e */ /* 0x000fe200048070ff */
        /* <DEDUP_REMOVED lines=28> */
[----:B------:R-:W-:Y:S01]  /*d920*/  @!P2 STG.E.U8 desc[UR14][R30.64+0x18], R33 ;  /* 0x000018211e00a986 */ /* 0x000fe2000c10110e */
[----:B------:R-:W-:-:S03]  /*d930*/  ISETP.LT.OR P2, PT, R42, 0x19, !P3 ;  /* 0x000000192a00780c */ /* 0x000fc60005f41670 */
[----:B------:R2:W-:Y:S01]  /*d940*/  @!P6 STG.E.U8 desc[UR14][R30.64+0x19], R23 ;  /* 0x000019171e00e986 */ /* 0x0005e2000c10110e */
[----:B------:R-:W-:Y:S01]  /*d950*/  ISETP.LT.OR P6, PT, R42, 0x21, !P1 ;  /* 0x000000212a00780c */ /* 0x000fe20004fc1670 */
[----:B------:R-:W-:Y:S01]  /*d960*/  FMUL R20, R20, UR20 ;  /* 0x0000001414147c20 */ /* 0x000fe20008400000 */
[----:B------:R-:W-:Y:S01]  /*d970*/  F2FP.SATFINITE.E4M3.F32.PACK_AB_MERGE_C R21, RZ, R21, RZ ;  /* 0x00000015ff15723e */ /* 0x000fe200048070ff */
[----:B------:R-:W-:Y:S01]  /*d980*/  FMUL R19, R19, UR20 ;  /* 0x0000001413137c20 */ /* 0x000fe20008400000 */
[----:B0-----:R-:W-:Y:S01]  /*d990*/  F2FP.SATFINITE.E4M3.F32.PACK_AB_MERGE_C R25, RZ, R22, RZ ;  /* 0x00000016ff19723e */ /* 0x001fe200048070ff */
[----:B------:R-:W-:Y:S01]  /*d9a0*/  FMUL R18, R18, UR20 ;  /* 0x0000001412127c20 */ /* 0x000fe20008400000 */
[----:B-1----:R-:W-:Y:S01]  /*d9b0*/  F2FP.SATFINITE.E4M3.F32.PACK_AB_MERGE_C R27, RZ, R20, RZ ;  /* 0x00000014ff1b723e */ /* 0x002fe200048070ff */
[----:B------:R0:W-:Y:S01]  /*d9c0*/  @!P5 STG.E.U8 desc[UR14][R28.64+0x19], R21 ;  /* 0x000019151c00d986 */ /* 0x0001e2000c10110e */
[----:B------:R-:W-:-:S03]  /*d9d0*/  ISETP.LT.OR P5, PT, R42, 0x22, !P1 ;  /* 0x000000222a00780c */ /* 0x000fc60004fa1670 */
[----:B------:R-:W-:Y:S01]  /*d9e0*/  @!P2 STG.E.U8 desc[UR14][R28.64+0x18], R25 ;  /* 0x000018191c00a986 */ /* 0x000fe2000c10110e */
[----:B------:R-:W-:-:S03]  /*d9f0*/  ISETP.LT.OR P2, PT, R42, 0x21, !P3 ;  /* 0x000000212a00780c */ /* 0x000fc60005f41670 */
[----:B------:R-:W-:Y:S01]  /*da00*/  @!P6 STG.E.U8 desc[UR14][R30.64+0x20], R27 ;  /* 0x0000201b1e00e986 */ /* 0x000fe2000c10110e */
[----:B------:R-:W-:Y:S01]  /*da10*/  ISETP.LT.OR P6, PT, R42, 0x22, !P3 ;  /* 0x000000222a00780c */ /* 0x000fe20005fc1670 */
[----:B------:R-:W-:Y:S01]  /*da20*/  FMUL R17, R17, UR20 ;  /* 0x0000001411117c20 */ /* 0x000fe20008400000 */
[----:B------:R-:W-:Y:S01]  /*da30*/  F2FP.SATFINITE.E4M3.F32.PACK_AB_MERGE_C R19, RZ, R19, RZ ;  /* 0x00000013ff13723e */ /* 0x000fe200048070ff */
[----:B------:R-:W-:Y:S01]  /*da40*/  FMUL R15, R15, UR20 ;  /* 0x000000140f0f7c20 */ /* 0x000fe20008400000 */
[----:B--2---:R-:W-:Y:S01]  /*da50*/  F2FP.SATFINITE.E4M3.F32.PACK_AB_MERGE_C R23, RZ, R18, RZ ;  /* 0x00000012ff17723e */ /* 0x004fe200048070ff */
[----:B------:R-:W-:Y:S01]  /*da60*/  FMUL R16, R16, UR20 ;  /* 0x0000001410107c20 */ /* 0x000fe20008400000 */
[----:B------:R-:W-:Y:S01]  /*da70*/  F2FP.SATFINITE.E4M3.F32.PACK_AB_MERGE_C R17, RZ, R17, RZ ;  /* 0x00000011ff11723e */ /* 0x000fe200048070ff */
[----:B------:R1:W-:Y:S01]  /*da80*/  @!P5 STG.E.U8 desc[UR14][R30.64+0x21], R19 ;  /* 0x000021131e00d986 */ /* 0x0003e2000c10110e */
        /* <DEDUP_REMOVED lines=33> */
[----:B------:R-:W4:Y:S01]  /*dca0*/  LDL.LU R222, [R1+0x14] ;  /* 0x0000140001de7983 */ /* 0x000f220000300800 */
[----:B-1----:R-:W-:-:S03]  /*dcb0*/  F2FP.SATFINITE.E4M3.F32.PACK_AB_MERGE_C R13, RZ, R8, RZ ;  /* 0x00000008ff0d723e */ /* 0x002fc600048070ff */
        /* <DEDUP_REMOVED lines=8> */
[----:B------:R-:W4:Y:S01]  /*dd40*/  LDL.LU R223, [R1+0x10] ;  /* 0x0000100001df7983 */ /* 0x000f220000300800 */
[----:B------:R-:W-:Y:S01]  /*dd50*/  FMUL R6, R6, UR20 ;  /* 0x0000001406067c20 */ /* 0x000fe20008400000 */
[----:B-----5:R-:W-:Y:S01]  /*dd60*/  FMUL R2, R2, UR20 ;  /* 0x0000001402027c20 */ /* 0x020fe20008400000 */
[----:B------:R-:W-:Y:S01]  /*dd70*/  F2FP.SATFINITE.E4M3.F32.PACK_AB_MERGE_C R5, RZ, R5, RZ ;  /* 0x00000005ff05723e */ /* 0x000fe200048070ff */
[----:B------:R1:W-:Y:S01]  /*dd80*/  @!P5 STG.E.U8 desc[UR14][R30.64+0x39], R7 ;  /* 0x000039071e00d986 */ /* 0x0003e2000c10110e */
[----:B------:R-:W-:Y:S01]  /*dd90*/  FMUL R3, R3, UR20 ;  /* 0x0000001403037c20 */ /* 0x000fe20008400000 */
[----:B--2---:R-:W-:Y:S01]  /*dda0*/  F2FP.SATFINITE.E4M3.F32.PACK_AB_MERGE_C R11, RZ, R6, RZ ;  /* 0x00000006ff0b723e */ /* 0x004fe200048070ff */
[----:B------:R-:W-:Y:S01]  /*ddb0*/  FMUL R0, R0, UR20 ;  /* 0x0000001400007c20 */ /* 0x000fe20008400000 */
[----:B------:R-:W2:Y:S01]  /*ddc0*/  LDL.LU R221, [R1+0x18] ;  /* 0x0000180001dd7983 */ /* 0x000ea20000300800 */
[----:B------:R-:W-:Y:S01]  /*ddd0*/  ISETP.LT.OR P5, PT, R42, 0x42, !P1 ;  /* 0x000000422a00780c */ /* 0x000fe20004fa1670 */
[----:B------:R-:W-:Y:S01]  /*dde0*/  FMUL R4, R4, UR20 ;  /* 0x0000001404047c20 */ /* 0x000fe20008400000 */
[----:B0-----:R-:W-:Y:S01]  /*ddf0*/  F2FP.SATFINITE.E4M3.F32.PACK_AB_MERGE_C R13, RZ, R3, RZ ;  /* 0x00000003ff0d723e */ /* 0x001fe200048070ff */
[----:B------:R0:W-:Y:S01]  /*de00*/  @!P6 STG.E.U8 desc[UR14][R28.64+0x39], R5 ;  /* 0x000039051c00e986 */ /* 0x0001e2000c10110e */
[----:B-1----:R-:W-:Y:S01]  /*de10*/  F2FP.SATFINITE.E4M3.F32.PACK_AB_MERGE_C R7, RZ, R2, RZ ;  /* 0x00000002ff07723e */ /* 0x002fe200048070ff */
[----:B---3--:R-:W-:-:S02]  /*de20*/  FMUL R2, R224, UR20 ;  /* 0x00000014e0027c20 */ /* 0x008fc40008400000 */
[----:B------:R1:W-:Y:S01]  /*de30*/  @!P2 STG.E.U8 desc[UR14][R28.64+0x38], R11 ;  /* 0x0000380b1c00a986 */ /* 0x0003e2000c10110e */
[----:B----4-:R-:W-:Y:S01]  /*de40*/  FMUL R3, R225, UR20 ;  /* 0x00000014e1037c20 */ /* 0x010fe20008400000 */
[----:B------:R-:W-:Y:S02]  /*de50*/  ISETP.LT.OR P2, PT, R42, 0x41, !P1 ;  /* 0x000000412a00780c */ /* 0x000fe40004f41670 */
[----:B------:R-:W3:Y:S01]  /*de60*/  LDL.LU R224, [R1+0x1c] ;  /* 0x00001c0001e07983 */ /* 0x000ee20000300800 */
[----:B------:R-:W-:Y:S02]  /*de70*/  F2FP.SATFINITE.E4M3.F32.PACK_AB_MERGE_C R9, RZ, R4, RZ ;  /* 0x00000004ff09723e */ /* 0x000fe400048070ff */
[----:B0-----:R-:W-:Y:S01]  /*de80*/  F2FP.SATFINITE.E4M3.F32.PACK_AB_MERGE_C R5, RZ, R0, RZ ;  /* 0x00000000ff05723e */ /* 0x001fe200048070ff */
[----:B------:R-:W4:Y:S01]  /*de90*/  LDL.LU R225, [R1+0x20] ;  /* 0x0000200001e17983 */ /* 0x000f220000300800 */
[----:B------:R-:W-:Y:S01]  /*dea0*/  FMUL R0, R226, UR20 ;  /* 0x00000014e2007c20 */ /* 0x000fe20008400000 */
[----:B------:R-:W-:-:S02]  /*deb0*/  ISETP.LT.OR P6, PT, R42, 0x41, !P3 ;  /* 0x000000412a00780c */ /* 0x000fc40005fc1670 */
[----:B-1----:R-:W-:Y:S01]  /*dec0*/  F2FP.SATFINITE.E4M3.F32.PACK_AB_MERGE_C R11, RZ, R2, RZ ;  /* 0x00000002ff0b723e */ /* 0x002fe200048070ff */
[----:B------:R-:W4:Y:S01]  /*ded0*/  LDL.LU R226, [R1+0x24] ;  /* 0x0000240001e27983 */ /* 0x000f220000300800 */
[----:B------:R-:W-:-:S03]  /*dee0*/  FMUL R2, R227, UR20 ;  /* 0x00000014e3027c20 */ /* 0x000fc60008400000 */
[----:B------:R-:W4:Y:S04]  /*def0*/  LDL.LU R227, [R1+0x28] ;  /* 0x0000280001e37983 */ /* 0x000f280000300800 */
[----:B------:R-:W-:Y:S01]  /*df00*/  @!P5 STG.E.U8 desc[UR14][R30.64+0x41], R13 ;  /* 0x0000410d1e00d986 */ /* 0x000fe2000c10110e */
[----:B------:R-:W-:-:S03]  /*df10*/  ISETP.LT.OR P5, PT, R42, 0x42, !P3 ;  /* 0x000000422a00780c */ /* 0x000fc60005fa1670 */
[----:B------:R0:W-:Y:S01]  /*df20*/  @!P2 STG.E.U8 desc[UR14][R30.64+0x40], R9 ;  /* 0x000040091e00a986 */ /* 0x0001e2000c10110e */
[----:B------:R-:W-:-:S03]  /*df30*/  ISETP.LT.OR P2, PT, R42, 0x49, !P1 ;  /* 0x000000492a00780c */ /* 0x000fc60004f41670 */
[----:B------:R1:W-:Y:S01]  /*df40*/  @!P6 STG.E.U8 desc[UR14][R28.64+0x40], R7 ;  /* 0x000040071c00e986 */ /* 0x0003e2000c10110e */
[----:B------:R-:W-:-:S03]  /*df50*/  ISETP.LT.OR P6, PT, R42, 0x4a, !P1 ;  /* 0x0000004a2a00780c */ /* 0x000fc60004fc1670 */
[----:B------:R-:W4:Y:S04]  /*df60*/  LDL.LU R220, [R1+0x2c] ;  /* 0x00002c0001dc7983 */ /* 0x000f280000300800 */
[----:B------:R2:W-:Y:S01]  /*df70*/  @!P5 STG.E.U8 desc[UR14][R28.64+0x41], R5 ;  /* 0x000041051c00d986 */ /* 0x0005e2000c10110e */
[----:B0-----:R-:W-:-:S03]  /*df80*/  F2FP.SATFINITE.E4M3.F32.PACK_AB_MERGE_C R9, RZ, R3, RZ ;  /* 0x00000003ff09723e */ /* 0x001fc600048070ff */
[----:B------:R-:W-:Y:S01]  /*df90*/  @!P2 STG.E.U8 desc[UR14][R30.64+0x48], R11 ;  /* 0x0000480b1e00a986 */ /* 0x000fe2000c10110e */
[----:B------:R-:W-:Y:S02]  /*dfa0*/  ISETP.LT.OR P2, PT, R42, 0x49, !P3 ;  /* 0x000000492a00780c */ /* 0x000fe40005f41670 */
[----:B-1----:R-:W-:Y:S02]  /*dfb0*/  F2FP.SATFINITE.E4M3.F32.PACK_AB_MERGE_C R7, RZ, R0, RZ ;  /* 0x00000000ff07723e */ /* 0x002fe400048070ff */
[----:B------:R-:W-:Y:S01]  /*dfc0*/  F2FP.SATFINITE.E4M3.F32.PACK_AB_MERGE_C R13, RZ, R2, RZ ;  /* 0x00000002ff0d723e */ /* 0x000fe200048070ff */
[----:B------:R0:W-:Y:S08]  /*dfd0*/  @!P6 STG.E.U8 desc[UR14][R30.64+0x49], R9 ;  /* 0x000049091e00e986 */ /* 0x0001f0000c10110e */
[----:B------:R1:W-:Y:S01]  /*dfe0*/  @!P2 STG.E.U8 desc[UR14][R28.64+0x48], R7 ;  /* 0x000048071c00a986 */ /* 0x0003e2000c10110e */
[----:B------:R-:W-:Y:S01]  /*dff0*/  FMUL R0, R222, UR20 ;  /* 0x00000014de007c20 */ /* 0x000fe20008400000 */
[----:B------:R-:W-:-:S02]  /*e000*/  FMUL R3, R223, UR20 ;  /* 0x00000014df037c20 */ /* 0x000fc40008400000 */
[----:B------:R-:W4:Y:S03]  /*e010*/  LDL.LU R223, [R1+0x30] ;  /* 0x0000300001df7983 */ /* 0x000f260000300800 */
[----:B--2---:R-:W-:Y:S01]  /*e020*/  F2FP.SATFINITE.E4M3.F32.PACK_AB_MERGE_C R5, RZ, R3, RZ ;  /* 0x00000003ff05723e */ /* 0x004fe200048070ff */
[----:B------:R-:W2:Y:S01]  /*e030*/  LDL.LU R222, [R1+0x34] ;  /* 0x0000340001de7983 */ /* 0x000ea20000300800 */
[----:B------:R-:W-:Y:S01]  /*e040*/  FMUL R2, R221, UR20 ;  /* 0x00000014dd027c20 */ /* 0x000fe20008400000 */
[----:B0-----:R-:W-:-:S04]  /*e050*/  F2FP.SATFINITE.E4M3.F32.PACK_AB_MERGE_C R9, RZ, R0, RZ ;  /* 0x00000000ff09723e */ /* 0x001fc800048070ff */
[----:B------:R-:W-:Y:S01]  /*e060*/  F2FP.SATFINITE.E4M3.F32.PACK_AB_MERGE_C R11, RZ, R2, RZ ;  /* 0x00000002ff0b723e */ /* 0x000fe200048070ff */
[----:B---3--:R-:W-:Y:S02]  /*e070*/  FMUL R3, R224, UR20 ;  /* 0x00000014e0037c20 */ /* 0x008fe40008400000 */
[----:B------:R-:W3:Y:S01]  /*e080*/  LDL.LU R224, [R1+0x38] ;  /* 0x0000380001e07983 */ /* 0x000ee20000300800 */
[----:B----4-:R-:W-:Y:S02]  /*e090*/  FMUL R0, R225, UR20 ;  /* 0x00000014e1007c20 */ /* 0x010fe40008400000 */
[----:B-1----:R-:W-:Y:S01]  /*e0a0*/  F2FP.SATFINITE.E4M3.F32.PACK_AB_MERGE_C R7, RZ, R3, RZ ;  /* 0x00000003ff07723e */ /* 0x002fe200048070ff */
[----:B------:R-:W4:Y:S01]  /*e0b0*/  LDL.LU R225, [R1+0x3c] ;  /* 0x00003c0001e17983 */ /* 0x000f220000300800 */
[----:B------:R-:W-:-:S03]  /*e0c0*/  FMUL R2, R226, UR20 ;  /* 0x00000014e2027c20 */ /* 0x000fc60008400000 */
[----:B------:R-:W4:Y:S01]  /*e0d0*/  LDL.LU R226, [R1+0x40] ;  /* 0x0000400001e27983 */ /* 0x000f220000300800 */
[----:B------:R-:W-:-:S03]  /*e0e0*/  FMUL R3, R227, UR20 ;  /* 0x00000014e3037c20 */ /* 0x000fc60008400000 */
[----:B------:R-:W4:Y:S01]  /*e0f0*/  LDL.LU R227, [R1+0x44] ;  /* 0x0000440001e37983 */ /* 0x000f220000300800 */
[C---:B------:R-:W-:Y:S02]  /*e100*/  ISETP.LT.OR P5, PT, R42.reuse, 0x4a, !P3 ;  /* 0x0000004a2a00780c */ /* 0x040fe40005fa1670 */
[C---:B------:R-:W-:Y:S01]  /*e110*/  ISETP.LT.OR P6, PT, R42.reuse, 0x51, !P1 ;  /* 0x000000512a00780c */ /* 0x040fe20004fc1670 */
[----:B------:R-:W4:Y:S01]  /*e120*/  LDL.LU R218, [R1+0x48] ;  /* 0x0000480001da7983 */ /* 0x000f220000300800 */
[----:B------:R-:W-:-:S03]  /*e130*/  ISETP.LT.OR P2, PT, R42, 0x51, !P3 ;  /* 0x000000512a00780c */ /* 0x000fc60005f41670 */
[----:B------:R-:W4:Y:S04]  /*e140*/  LDL.LU R219, [R1+0x4c] ;  /* 0x00004c0001db7983 */ /* 0x000f280000300800 */
[----:B------:R-:W4:Y:S04]  /*e150*/  LDL.LU R221, [R1+0x50] ;  /* 0x0000500001dd7983 */ /* 0x000f280000300800 */
[----:B------:R0:W-:Y:S01]  /*e160*/  @!P5 STG.E.U8 desc[UR14][R28.64+0x49], R13 ;  /* 0x0000490d1c00d986 */ /* 0x0001e2000c10110e */
[----:B------:R-:W-:-:S03]  /*e170*/  ISETP.LT.OR P5, PT, R42, 0x52, !P1 ;  /* 0x000000522a00780c */ /* 0x000fc60004fa1670 */
[----:B------:R1:W-:Y:S01]  /*e180*/  @!P6 STG.E.U8 desc[UR14][R30.64+0x50], R5 ;  /* 0x000050051e00e986 */ /* 0x0003e2000c10110e */
[----:B------:R-:W-:Y:S02]  /*e190*/  ISETP.LT.OR P6, PT, R42, 0x52, !P3 ;  /* 0x000000522a00780c */ /* 0x000fe40005fc1670 */
[----:B0-----:R-:W-:-:S07]  /*e1a0*/  F2FP.SATFINITE.E4M3.F32.PACK_AB_MERGE_C R13, RZ, R2, RZ ;  /* 0x00000002ff0d723e */ /* 0x001fce00048070ff */
[----:B------:R0:W-:Y:S01]  /*e1b0*/  @!P5 STG.E.U8 desc[UR14][R30.64+0x51], R9 ;  /* 0x000051091e00d986 */ /* 0x0001e2000c10110e */
[C---:B------:R-:W-:Y:S02]  /*e1c0*/  ISETP.LT.OR P5, PT, R42.reuse, 0x5a, !P1 ;  /* 0x0000005a2a00780c */ /* 0x040fe40004fa1670 */
[----:B-1----:R-:W-:Y:S01]  /*e1d0*/  F2FP.SATFINITE.E4M3.F32.PACK_AB_MERGE_C R5, RZ, R0, RZ ;  /* 0x00000000ff05723e */ /* 0x002fe200048070ff */
[----:B------:R-:W-:Y:S01]  /*e1e0*/  @!P2 STG.E.U8 desc[UR14][R28.64+0x50], R11 ;  /* 0x0000500b1c00a986 */ /* 0x000fe2000c10110e */
[----:B------:R-:W-:Y:S01]  /*e1f0*/  ISETP.LT.OR P2, PT, R42, 0x59, !P1 ;  /* 0x000000592a00780c */ /* 0x000fe20004f41670 */
[----:B------:R-:W-:Y:S02]  /*e200*/  FMUL R0, R220, UR20 ;  /* 0x00000014dc007c20 */ /* 0x000fe40008400000 */
[----:B------:R1:W-:Y:S01]  /*e210*/  @!P6 STG.E.U8 desc[UR14][R28.64+0x51], R7 ;  /* 0x000051071c00e986 */ /* 0x0003e2000c10110e */
[----:B------:R-:W-:-:S03]  /*e220*/  ISETP.LT.OR P6, PT, R42, 0x59, !P3 ;  /* 0x000000592a00780c */ /* 0x000fc60005fc1670 */
[----:B------:R-:W4:Y:S01]  /*e230*/  LDL.LU R220, [R1+0x54] ;  /* 0x0000540001dc7983 */ /* 0x000f220000300800 */
[----:B0-----:R-:W-:-:S03]  /*e240*/  F2FP.SATFINITE.E4M3.F32.PACK_AB_MERGE_C R9, RZ, R3, RZ ;  /* 0x00000003ff09723e */ /* 0x001fc600048070ff */
[----:B------:R-:W-:Y:S01]  /*e250*/  @!P5 STG.E.U8 desc[UR14][R30.64+0x59], R13 ;  /* 0x0000590d1e00d986 */ /* 0x000fe2000c10110e */
[----:B-1----:R-:W-:-:S03]  /*e260*/  F2FP.SATFINITE.E4M3.F32.PACK_AB_MERGE_C R7, RZ, R0, RZ ;  /* 0x00000000ff07723e */ /* 0x002fc600048070ff */
[----:B------:R0:W-:Y:S04]  /*e270*/  @!P2 STG.E.U8 desc[UR14][R30.64+0x58], R5 ;  /* 0x000058051e00a986 */ /* 0x0001e8000c10110e */
[----:B------:R1:W-:Y:S01]  /*e280*/  @!P6 STG.E.U8 desc[UR14][R28.64+0x58], R9 ;  /* 0x000058091c00e986 */ /* 0x0003e2000c10110e */
[----:B------:R-:W-:-:S03]  /*e290*/  FMUL R2, R223, UR20 ;  /* 0x00000014df027c20 */ /* 0x000fc60008400000 */
[----:B------:R-:W4:Y:S01]  /*e2a0*/  LDL.LU R223, [R1+0x58] ;  /* 0x0000580001df7983 */ /* 0x000f220000300800 */
[----:B--2---:R-:W-:Y:S01]  /*e2b0*/  FMUL R3, R222, UR20 ;  /* 0x00000014de037c20 */ /* 0x004fe20008400000 */
[----:B------:R-:W-:Y:S02]  /*e2c0*/  F2FP.SATFINITE.E4M3.F32.PACK_AB_MERGE_C R11, RZ, R2, RZ ;  /* 0x00000002ff0b723e */ /* 0x000fe400048070ff */
[----:B------:R-:W2:Y:S02]  /*e2d0*/  LDL.LU R222, [R1+0x5c] ;  /* 0x00005c0001de7983 */ /* 0x000ea40000300800 */
[----:B0-----:R-:W-:Y:S01]  /*e2e0*/  F2FP.SATFINITE.E4M3.F32.PACK_AB_MERGE_C R5, RZ, R3, RZ ;  /* 0x00000003ff05723e */ /* 0x001fe200048070ff */
[----:B---3--:R-:W-:Y:S02]  /*e2f0*/  FMUL R0, R224, UR20 ;  /* 0x00000014e0007c20 */ /* 0x008fe40008400000 */
[----:B------:R-:W3:Y:S01]  /*e300*/  LDL.LU R224, [R1+0x60] ;  /* 0x0000600001e07983 */ /* 0x000ee20000300800 */
[----:B----4-:R-:W-:-:S02]  /*e310*/  FMUL R2, R225, UR20 ;  /* 0x00000014e1027c20 */ /* 0x010fc40008400000 */
[----:B-1----:R-:W-:Y:S01]  /*e320*/  F2FP.SATFINITE.E4M3.F32.PACK_AB_MERGE_C R9, RZ, R0, RZ ;  /* 0x00000000ff09723e */ /* 0x002fe200048070ff */
[----:B------:R-:W4:Y:S01]  /*e330*/  LDL.LU R225, [R1+0x64] ;  /* 0x0000640001e17983 */ /* 0x000f220000300800 */
[----:B------:R-:W-:-:S03]  /*e340*/  FMUL R3, R226, UR20 ;  /* 0x00000014e2037c20 */ /* 0x000fc60008400000 */
[----:B------:R-:W4:Y:S01]  /*e350*/  LDL.LU R226, [R1+0x68] ;  /* 0x0000680001e27983 */ /* 0x000f220000300800 */
[----:B------:R-:W-:-:S03]  /*e360*/  FMUL R0, R227, UR20 ;  /* 0x00000014e3007c20 */ /* 0x000fc60008400000 */
[----:B------:R-:W4:Y:S01]  /*e370*/  LDL.LU R227, [R1+0x6c] ;  /* 0x00006c0001e37983 */ /* 0x000f220000300800 */
[C---:B------:R-:W-:Y:S02]  /*e380*/  ISETP.LT.OR P5, PT, R42.reuse, 0x5a, !P3 ;  /* 0x0000005a2a00780c */ /* 0x040fe40005fa1670 */
[C---:B------:R-:W-:Y:S02]  /*e390*/  ISETP.LT.OR P2, PT, R42.reuse, 0x61, !P1 ;  /* 0x000000612a00780c */ /* 0x040fe40004f41670 */
[----:B------:R-:W-:-:S09]  /*e3a0*/  ISETP.LT.OR P6, PT, R42, 0x62, !P1 ;  /* 0x000000622a00780c */ /* 0x000fd20004fc1670 */
[----:B------:R0:W-:Y:S01]  /*e3b0*/  @!P5 STG.E.U8 desc[UR14][R28.64+0x59], R7 ;  /* 0x000059071c00d986 */ /* 0x0001e2000c10110e */
[----:B------:R-:W-:-:S03]  /*e3c0*/  ISETP.LT.OR P5, PT, R42, 0x62, !P3 ;  /* 0x000000622a00780c */ /* 0x000fc60005fa1670 */
[----:B------:R-:W-:Y:S01]  /*e3d0*/  @!P2 STG.E.U8 desc[UR14][R30.64+0x60], R11 ;  /* 0x0000600b1e00a986 */ /* 0x000fe2000c10110e */
[----:B------:R-:W-:-:S03]  /*e3e0*/  ISETP.LT.OR P2, PT, R42, 0x61, !P3 ;  /* 0x000000612a00780c */ /* 0x000fc60005f41670 */
[----:B------:R1:W-:Y:S01]  /*e3f0*/  @!P6 STG.E.U8 desc[UR14][R30.64+0x61], R5 ;  /* 0x000061051e00e986 */ /* 0x0003e2000c10110e */
[----:B------:R-:W-:Y:S02]  /*e400*/  ISETP.LT.OR P6, PT, R42, 0x69, !P1 ;  /* 0x000000692a00780c */ /* 0x000fe40004fc1670 */
[----:B------:R-:W-:Y:S02]  /*e410*/  F2FP.SATFINITE.E4M3.F32.PACK_AB_MERGE_C R13, RZ, R2, RZ ;  /* 0x00000002ff0d723e */ /* 0x000fe400048070ff */
[----:B0-----:R-:W-:-:S03]  /*e420*/  F2FP.SATFINITE.E4M3.F32.PACK_AB_MERGE_C R7, RZ, R3, RZ ;  /* 0x00000003ff07723e */ /* 0x001fc600048070ff */
[----:B------:R-:W-:Y:S01]  /*e430*/  @!P5 STG.E.U8 desc[UR14][R28.64+0x61], R13 ;  /* 0x0000610d1c00d986 */ /* 0x000fe2000c10110e */
[----:B------:R-:W-:-:S03]  /*e440*/  ISETP.LT.OR P5, PT, R42, 0x6a, !P1 ;  /* 0x0000006a2a00780c */ /* 0x000fc60004fa1670 */
[----:B------:R0:W-:Y:S01]  /*e450*/  @!P2 STG.E.U8 desc[UR14][R28.64+0x60], R9 ;  /* 0x000060091c00a986 */ /* 0x0001e2000c10110e */
[----:B------:R-:W-:-:S03]  /*e460*/  ISETP.LT.OR P2, PT, R42, 0x69, !P3 ;  /* 0x000000692a00780c */ /* 0x000fc60005f41670 */
[----:B------:R0:W-:Y:S01]  /*e470*/  @!P6 STG.E.U8 desc[UR14][R30.64+0x68], R7 ;  /* 0x000068071e00e986 */ /* 0x0001e2000c10110e */
[----:B------:R-:W-:Y:S01]  /*e480*/  ISETP.LT.OR P6, PT, R42, 0x6a, !P3 ;  /* 0x0000006a2a00780c */ /* 0x000fe20005fc1670 */
[----:B------:R-:W-:Y:S01]  /*e490*/  FMUL R2, R218, UR20 ;  /* 0x00000014da027c20 */ /* 0x000fe20008400000 */
[----:B------:R-:W-:Y:S01]  /*e4a0*/  FMUL R3, R219, UR20 ;  /* 0x00000014db037c20 */ /* 0x000fe20008400000 */
[----:B-1----:R-:W-:-:S03]  /*e4b0*/  F2FP.SATFINITE.E4M3.F32.PACK_AB_MERGE_C R5, RZ, R0, RZ ;  /* 0x00000000ff05723e */ /* 0x002fc600048070ff */
[----:B------:R-:W-:Y:S02]  /*e4c0*/  F2FP.SATFINITE.E4M3.F32.PACK_AB_MERGE_C R11, RZ, R2, RZ ;  /* 0x00000002ff0b723e */ /* 0x000fe400048070ff */
[----:B0-----:R-:W-:Y:S01]  /*e4d0*/  F2FP.SATFINITE.E4M3.F32.PACK_AB_MERGE_C R9, RZ, R3, RZ ;  /* 0x00000003ff09723e */ /* 0x001fe200048070ff */
[----:B------:R-:W-:Y:S01]  /*e4e0*/  @!P5 STG.E.U8 desc[UR14][R30.64+0x69], R5 ;  /* 0x000069051e00d986 */ /* 0x000fe2000c10110e */
[----:B------:R-:W-:-:S03]  /*e4f0*/  ISETP.LT.OR P5, PT, R42, 0x71, !P3 ;  /* 0x000000712a00780c */ /* 0x000fc60005fa1670 */
[----:B------:R-:W-:Y:S01]  /*e500*/  @!P2 STG.E.U8 desc[UR14][R28.64+0x68], R11 ;  /* 0x0000680b1c00a986 */ /* 0x000fe2000c10110e */
[----:B------:R-:W-:-:S03]  /*e510*/  ISETP.LT.OR P2, PT, R42, 0x71, !P1 ;  /* 0x000000712a00780c */ /* 0x000fc60004f41670 */
[----:B------:R-:W-:Y:S01]  /*e520*/  @!P6 STG.E.U8 desc[UR14][R28.64+0x69], R9 ;  /* 0x000069091c00e986 */ /* 0x000fe2000c10110e */
[----:B------:R-:W-:Y:S01]  /*e530*/  ISETP.LT.OR P6, PT, R42, 0x72, !P1 ;  /* 0x000000722a00780c */ /* 0x000fe20004fc1670 */
[----:B------:R-:W-:Y:S01]  /*e540*/  FMUL R0, R221, UR20 ;  /* 0x00000014dd007c20 */ /* 0x000fe20008400000 */
[----:B------:R-:W-:-:S04]  /*e550*/  FMUL R2, R220, UR20 ;  /* 0x00000014dc027c20 */ /* 0x000fc80008400000 */
[----:B------:R-:W-:Y:S02]  /*e560*/  F2FP.SATFINITE.E4M3.F32.PACK_AB_MERGE_C R7, RZ, R0, RZ ;  /* 0x00000000ff07723e */ /* 0x000fe400048070ff */
[----:B------:R-:W-:-:S03]  /*e570*/  F2FP.SATFINITE.E4M3.F32.PACK_AB_MERGE_C R13, RZ, R2, RZ ;  /* 0x00000002ff0d723e */ /* 0x000fc600048070ff */
[----:B------:R0:W-:Y:S01]  /*e580*/  @!P2 STG.E.U8 desc[UR14][R30.64+0x70], R7 ;  /* 0x000070071e00a986 */ /* 0x0001e2000c10110e */
[----:B------:R-:W-:-:S03]  /*e590*/  ISETP.LT.OR P2, PT, R42, 0x79, !P1 ;  /* 0x000000792a00780c */ /* 0x000fc60004f41670 */
[----:B------:R1:W-:Y:S01]  /*e5a0*/  @!P6 STG.E.U8 desc[UR14][R30.64+0x71], R13 ;  /* 0x0000710d1e00e986 */ /* 0x0003e2000c10110e */
[C---:B------:R-:W-:Y:S02]  /*e5b0*/  ISETP.LT.OR P6, PT, R42.reuse, 0x72, !P3 ;  /* 0x000000722a00780c */ /* 0x040fe40005fc1670 */
[----:B------:R-:W-:Y:S01]  /*e5c0*/  ISETP.LT.OR P1, PT, R42, 0x7a, !P1 ;  /* 0x0000007a2a00780c */ /* 0x000fe20004f21670 */
[----:B------:R-:W-:-:S05]  /*e5d0*/  FMUL R3, R223, UR20 ;  /* 0x00000014df037c20 */ /* 0x000fca0008400000 */
[----:B------:R-:W-:Y:S01]  /*e5e0*/  F2FP.SATFINITE.E4M3.F32.PACK_AB_MERGE_C R15, RZ, R3, RZ ;  /* 0x00000003ff0f723e */ /* 0x000fe200048070ff */
[----:B--2---:R-:W-:-:S04]  /*e5f0*/  FMUL R0, R222, UR20 ;  /* 0x00000014de007c20 */ /* 0x004fc80008400000 */
[----:B------:R1:W-:Y:S01]  /*e600*/  @!P5 STG.E.U8 desc[UR14][R28.64+0x70], R15 ;  /* 0x0000700f1c00d986 */ /* 0x0003e2000c10110e */
[C---:B------:R-:W-:Y:S02]  /*e610*/  ISETP.LT.OR P5, PT, R42.reuse, 0x79, !P3 ;  /* 0x000000792a00780c */ /* 0x040fe40005fa1670 */
[----:B------:R-:W-:Y:S02]  /*e620*/  ISETP.LT.OR P3, PT, R42, 0x7a, !P3 ;  /* 0x0000007a2a00780c */ /* 0x000fe40005f61670 */
[----:B0-----:R-:W-:Y:S01]  /*e630*/  F2FP.SATFINITE.E4M3.F32.PACK_AB_MERGE_C R7, RZ, R0, RZ ;  /* 0x00000000ff07723e */ /* 0x001fe200048070ff */
[----:B---3--:R-:W-:Y:S01]  /*e640*/  FMUL R2, R224, UR20 ;  /* 0x00000014e0027c20 */ /* 0x008fe20008400000 */
[----:B----4-:R-:W-:-:S04]  /*e650*/  FMUL R3, R225, UR20 ;  /* 0x00000014e1037c20 */ /* 0x010fc80008400000 */
[----:B------:R-:W-:Y:S01]  /*e660*/  F2FP.SATFINITE.E4M3.F32.PACK_AB_MERGE_C R9, RZ, R2, RZ ;  /* 0x00000002ff09723e */ /* 0x000fe200048070ff */
[----:B------:R-:W-:Y:S01]  /*e670*/  FMUL R4, R226, UR20 ;  /* 0x00000014e2047c20 */ /* 0x000fe20008400000 */
[----:B------:R-:W-:Y:S01]  /*e680*/  FMUL R5, R227, UR20 ;  /* 0x00000014e3057c20 */ /* 0x000fe20008400000 */
[----:B------:R-:W-:-:S03]  /*e690*/  F2FP.SATFINITE.E4M3.F32.PACK_AB_MERGE_C R3, RZ, R3, RZ ;  /* 0x00000003ff03723e */ /* 0x000fc600048070ff */
[----:B------:R-:W-:Y:S02]  /*e6a0*/  F2FP.SATFINITE.E4M3.F32.PACK_AB_MERGE_C R11, RZ, R4, RZ ;  /* 0x00000004ff0b723e */ /* 0x000fe400048070ff */
[----:B------:R-:W-:Y:S01]  /*e6b0*/  F2FP.SATFINITE.E4M3.F32.PACK_AB_MERGE_C R5, RZ, R5, RZ ;  /* 0x00000005ff05723e */ /* 0x000fe200048070ff */
[----:B------:R1:W-:Y:S04]  /*e6c0*/  @!P6 STG.E.U8 desc[UR14][R28.64+0x71], R7 ;  /* 0x000071071c00e986 */ /* 0x0003e8000c10110e */
[----:B------:R1:W-:Y:S04]  /*e6d0*/  @!P2 STG.E.U8 desc[UR14][R30.64+0x78], R9 ;  /* 0x000078091e00a986 */ /* 0x0003e8000c10110e */
[----:B------:R1:W-:Y:S04]  /*e6e0*/  @!P1 STG.E.U8 desc[UR14][R30.64+0x79], R3 ;  /* 0x000079031e009986 */ /* 0x0003e8000c10110e */
[----:B------:R1:W-:Y:S04]  /*e6f0*/  @!P5 STG.E.U8 desc[UR14][R28.64+0x78], R11 ;  /* 0x0000780b1c00d986 */ /* 0x0003e8000c10110e */
[----:B------:R1:W-:Y:S02]  /*e700*/  @!P3 STG.E.U8 desc[UR14][R28.64+0x79], R5 ;  /* 0x000079051c00b986 */ /* 0x0003e4000c10110e */
.L_x_293:
[----:B------:R-:W-:Y:S05]  /*e710*/  BSYNC B0 ;  /* 0x0000000000007941 */ /* 0x000fea0003800000 */
.L_x_35:
[----:B01---5:R-:W2:Y:S04]  /*e720*/  LDL.LU R3, [R1+0x74] ;  /* 0x0000740001037983 */ /* 0x023ea80000300800 */
[----:B------:R-:W2:Y:S01]  /*e730*/  LDL.LU R2, [R1+0x78] ;  /* 0x0000780001027983 */ /* 0x000ea20000300800 */
[----:B------:R-:W-:Y:S01]  /*e740*/  ULDC UR6, c[0x0][0xc] ;  /* 0x0000030000067ab9 */ /* 0x000fe20000000800 */
[----:B------:R-:W-:Y:S01]  /*e750*/  ULDC UR7, c[0x0][0x10] ;  /* 0x0000040000077ab9 */ /* 0x000fe20000000800 */
[----:B------:R-:W2:Y:S01]  /*e760*/  LDC R5, c[0x0][0x14] ;  /* 0x00000500ff057b82 */ /* 0x000ea20000000800 */
[----:B------:R-:W-:Y:S01]  /*e770*/  UIMAD.WIDE.U32 UR6, UR6, UR7, URZ ;  /* 0x00000007060672a5 */ /* 0x000fe2000f8e003f */
[----:B------:R-:W-:Y:S01]  /*e780*/  PRMT R0, RZ, 0x7610, R0 ;  /* 0x00007610ff007816 */ /* 0x000fe20000000000 */
[----:B------:R-:W-:-:S04]  /*e790*/  UMOV UR12, 0xffffffff ;  /* 0xffffffff000c7882 */ /* 0x000fc80000000000 */
[----:B--2---:R-:W-:-:S04]  /*e7a0*/  IMAD.WIDE.U32 R2, R5, UR6, R2 ;  /* 0x0000000605027c25 */ /* 0x004fc8000f8e0002 */
[----:B------:R-:W-:Y:S01]  /*e7b0*/  IMAD R5, R5, UR7, RZ ;  /* 0x0000000705057c24 */ /* 0x000fe2000f8e02ff */
[----:B------:R-:W-:Y:S01]  /*e7c0*/  ULDC.64 UR6, c[0x0][0x650] ;  /* 0x0001940000067ab9 */ /* 0x000fe20000000a00 */
[----:B------:R-:W-:Y:S01]  /*e7d0*/  IMAD.MOV.U32 R19, RZ, RZ, R2 ;  /* 0x000000ffff137224 */ /* 0x000fe200078e0002 */
[----:B------:R-:W-:Y:S01]  /*e7e0*/  ISETP.GE.U32.AND P1, PT, R2, UR6, PT ;  /* 0x0000000602007c0c */ /* 0x000fe2000bf26070 */
[----:B------:R-:W-:Y:S02]  /*e7f0*/  IMAD.IADD R22, R3, 0x1, R5 ;  /* 0x0000000103167824 */ /* 0x000fe400078e0205 */
[----:B------:R-:W-:-:S03]  /*e800*/  IMAD.MOV.U32 R2, RZ, RZ, -0x1 ;  /* 0xffffffffff027424 */ /* 0x000fc600078e00ff */
[----:B------:R0:W-:Y:S01]  /*e810*/  STL [R1+0x74], R22 ;  /* 0x0000741601007387 */ /* 0x0001e20000100800 */
[----:B------:R-:W-:-:S03]  /*e820*/  ISETP.GE.U32.AND.EX P1, PT, R22, UR7, PT, P1 ;  /* 0x0000000716007c0c */ /* 0x000fc6000bf26110 */
[----:B------:R0:W-:Y:S04]  /*e830*/  STL [R1+0x78], R19 ;  /* 0x0000781301007387 */ /* 0x0001e80000100800 */
[----:B------:R0:W-:Y:S06]  /*e840*/  STL [R1+0x7c], R2 ;  /* 0x00007c0201007387 */ /* 0x0001ec0000100800 */
[----:B------:R-:W-:Y:S05]  /*e850*/  @P1 BRA `(.L_x_294) ;  /* 0x00000004006c1947 */ /* 0x000fea0003800000 */
[----:B------:R-:W1:Y:S01]  /*e860*/  S2R R14, SR_CTAID.X ;  /* 0x00000000000e7919 */ /* 0x000e620000002500 */
[----:B------:R-:W2:Y:S01]  /*e870*/  LDC.64 R8, c[0x0][0x628] ;  /* 0x00018a00ff087b82 */ /* 0x000ea20000000a00 */
[----:B------:R-:W-:Y:S01]  /*e880*/  ULDC UR6, c[0x0][0x150] ;  /* 0x0000540000067ab9 */ /* 0x000fe20000000800 */
[----:B------:R-:W-:Y:S01]  /*e890*/  IMAD.MOV.U32 R6, RZ, RZ, R19 ;  /* 0x000000ffff067224 */ /* 0x000fe200078e0013 */
[----:B------:R-:W0:Y:S01]  /*e8a0*/  S2R R16, SR_CTAID.Y ;  /* 0x0000000000107919 */ /* 0x000e220000002600 */
[----:B------:R-:W-:-:S04]  /*e8b0*/  IMAD.MOV.U32 R7, RZ, RZ, R22 ;  /* 0x000000ffff077224 */ /* 0x000fc800078e0016 */
[----:B------:R-:W0:Y:S08]  /*e8c0*/  LDC R17, c[0x0][0x144] ;  /* 0x00005100ff117b82 */ /* 0x000e300000000800 */
[----:B------:R-:W0:Y:S08]  /*e8d0*/  LDC R10, c[0x0][0x630] ;  /* 0x00018c00ff0a7b82 */ /* 0x000e300000000800 */
[----:B------:R-:W0:Y:S01]  /*e8e0*/  LDC.64 R12, c[0x0][0x620] ;  /* 0x00018800ff0c7b82 */ /* 0x000e220000000a00 */
[----:B--2---:R-:W-:-:S04]  /*e8f0*/  ISETP.NE.U32.AND P1, PT, R8, RZ, PT ;  /* 0x000000ff0800720c */ /* 0x004fc80003f25070 */
[----:B------:R-:W-:Y:S02]  /*e900*/  ISETP.NE.AND.EX P1, PT, R9, RZ, PT, P1 ;  /* 0x000000ff0900720c */ /* 0x000fe40003f25310 */
[----:B-1----:R-:W-:-:S05]  /*e910*/  I2FP.F32.U32 R0, R14 ;  /* 0x0000000e00007245 */ /* 0x002fca0000201000 */
[----:B------:R-:W-:-:S04]  /*e920*/  FMUL R0, R0, UR6 ;  /* 0x0000000600007c20 */ /* 0x000fc80008400000 */
[----:B------:R1:W2:Y:S02]  /*e930*/  F2I.U32.TRUNC.NTZ R15, R0 ;  /* 0x00000000000f7305 */ /* 0x0002a4000020f000 */
[----:B------:R-:W-:Y:S05]  /*e940*/  @!P1 BRA `(.L_x_295) ;  /* 0x0000000000289947 */ /* 0x000fea0003800000 */
[----:B-1----:R-:W1:Y:S02]  /*e950*/  LDC R0, c[0x0][0x634] ;  /* 0x00018d00ff007b82 */ /* 0x002e640000000800 */
[----:B-1----:R-:W-:-:S05]  /*e960*/  IADD3 R7, P1, R19, R0, RZ ;  /* 0x0000000013077210 */ /* 0x002fca0007f3e0ff */
[----:B------:R-:W-:-:S04]  /*e970*/  IMAD.X R11, RZ, RZ, R22, P1 ;  /* 0x000000ffff0b7224 */ /* 0x000fc800008e0616 */
[----:B0-----:R-:W-:-:S04]  /*e980*/  IMAD.WIDE.U32 R2, R11, R8, RZ ;  /* 0x000000080b027225 */ /* 0x001fc800078e00ff */
[----:B------:R-:W-:-:S04]  /*e990*/  IMAD.WIDE.U32 R4, P1, R7, R9, R2 ;  /* 0x0000000907047225 */ /* 0x000fc80007820002 */
[----:B------:R-:W-:-:S04]  /*e9a0*/  IMAD.WIDE.U32 R2, R7, R8, RZ ;  /* 0x0000000807027225 */ /* 0x000fc800078e00ff */
[----:B------:R-:W-:Y:S01]  /*e9b0*/  IMAD.X R7, RZ, RZ, RZ, P1 ;  /* 0x000000ffff077224 */ /* 0x000fe200008e06ff */
[----:B------:R-:W-:Y:S01]  /*e9c0*/  IADD3 RZ, P1, R3, R4, RZ ;  /* 0x0000000403ff7210 */ /* 0x000fe20007f3e0ff */
[----:B------:R-:W-:-:S04]  /*e9d0*/  IMAD.MOV.U32 R6, RZ, RZ, R5 ;  /* 0x000000ffff067224 */ /* 0x000fc800078e0005 */
[----:B------:R-:W-:-:S08]  /*e9e0*/  IMAD.WIDE.U32.X R6, R11, R9, R6, P1 ;  /* 0x000000090b067225 */ /* 0x000fd000008e0406 */
.L_x_295:
[-CC-:B0-----:R-:W-:Y:S01]  /*e9f0*/  SHF.R.U64 R24, R6, R10.reuse, R7.reuse ;  /* 0x0000000a06187219 */ /* 0x181fe20000001207 */
[----:B------:R-:W0:Y:S01]  /*ea00*/  LDC.64 R20, c[0x0][0x640] ;  /* 0x00019000ff147b82 */ /* 0x000e220000000a00 */
[----:B-1----:R-:W-:Y:S01]  /*ea10*/  SHF.R.U32.HI R0, RZ, R10, R7 ;  /* 0x0000000aff007219 */ /* 0x002fe20000011607 */
[----:B------:R-:W-:Y:S01]  /*ea20*/  IMAD.MOV.U32 R2, RZ, RZ, R19 ;  /* 0x000000ffff027224 */ /* 0x000fe200078e0013 */
[----:B------:R-:W-:Y:S01]  /*ea30*/  IADD3 R5, P1, RZ, -R24, RZ ;  /* 0x80000018ff057210 */ /* 0x000fe20007f3e0ff */
[----:B--2---:R-:W-:Y:S01]  /*ea40*/  IMAD.MOV R15, RZ, RZ, -R15 ;  /* 0x000000ffff0f7224 */ /* 0x004fe200078e0a0f */
[----:B------:R-:W-:Y:S01]  /*ea50*/  ULDC UR6, c[0x0][0x154] ;  /* 0x0000550000067ab9 */ /* 0x000fe20000000800 */
[----:B------:R-:W-:Y:S02]  /*ea60*/  IMAD.MOV.U32 R7, RZ, RZ, 0x1 ;  /* 0x00000001ff077424 */ /* 0x000fe400078e00ff */
[----:B------:R-:W1:Y:S01]  /*ea70*/  LDC R4, c[0x0][0x618] ;  /* 0x00018600ff047b82 */ /* 0x000e620000000800 */
[----:B------:R-:W-:-:S02]  /*ea80*/  IMAD.X R3, RZ, RZ, ~R0, P1 ;  /* 0x000000ffff037224 */ /* 0x000fc400008e0e00 */
[----:B------:R-:W-:Y:S02]  /*ea90*/  IMAD R15, R17, R15, R14 ;  /* 0x0000000f110f7224 */ /* 0x000fe400078e020e */
[-C--:B------:R-:W-:Y:S02]  /*eaa0*/  IMAD R0, R3, R12.reuse, RZ ;  /* 0x0000000c03007224 */ /* 0x080fe400078e02ff */
[----:B------:R-:W-:Y:S01]  /*eab0*/  IMAD.MOV.U32 R3, RZ, RZ, R22 ;  /* 0x000000ffff037224 */ /* 0x000fe200078e0016 */
[----:B------:R-:W2:Y:S01]  /*eac0*/  LDC R6, c[0x0][0x608] ;  /* 0x00018200ff067b82 */ /* 0x000ea20000000800 */
[----:B------:R-:W-:-:S04]  /*ead0*/  IMAD.WIDE.U32 R2, R5, R12, R2 ;  /* 0x0000000c05027225 */ /* 0x000fc800078e0002 */
[----:B------:R-:W-:-:S03]  /*eae0*/  IMAD R5, R5, R13, R0 ;  /* 0x0000000d05057224 */ /* 0x000fc600078e0200 */
[----:B------:R-:W5:Y:S01]  /*eaf0*/  LDC R18, c[0x0][0x658] ;  /* 0x00019600ff127b82 */ /* 0x000f620000000800 */
[----:B------:R-:W-:Y:S01]  /*eb00*/  I2FP.F32.U32 R0, R16 ;  /* 0x0000001000007245 */ /* 0x000fe20000201000 */
[----:B------:R-:W-:Y:S01]  /*eb10*/  IMAD.IADD R3, R3, 0x1, R5 ;  /* 0x0000000103037824 */ /* 0x000fe200078e0205 */
[----:B0-----:R-:W-:Y:S01]  /*eb20*/  ISETP.NE.U32.AND P1, PT, R20, RZ, PT ;  /* 0x000000ff1400720c */ /* 0x001fe20003f25070 */
[----:B------:R-:W-:Y:S02]  /*eb30*/  IMAD.MOV.U32 R5, RZ, RZ, -0x1 ;  /* 0xffffffffff057424 */ /* 0x000fe400078e00ff */
[----:B------:R-:W-:Y:S02]  /*eb40*/  FMUL R0, R0, UR6 ;  /* 0x0000000600007c20 */ /* 0x000fe40008400000 */
[----:B------:R-:W0:Y:S01]  /*eb50*/  LDC R13, c[0x0][0x148] ;  /* 0x00005200ff0d7b82 */ /* 0x000e220000000800 */
[----:B-1----:R-:W-:Y:S01]  /*eb60*/  SHF.R.U64 R10, R2, R4, R3 ;  /* 0x00000004020a7219 */ /* 0x002fe20000001203 */
[----:B------:R1:W0:Y:S01]  /*eb70*/  F2I.U32.TRUNC.NTZ R12, R0 ;  /* 0x00000000000c7305 */ /* 0x000222000020f000 */
[----:B------:R-:W-:-:S02]  /*eb80*/  ISETP.NE.AND.EX P1, PT, R21, RZ, PT, P1 ;  /* 0x000000ff1500720c */ /* 0x000fc40003f25310 */
[----:B------:R-:W-:-:S03]  /*eb90*/  SHF.R.U32.HI R3, RZ, R4, R3 ;  /* 0x00000004ff037219 */ /* 0x000fc60000011603 */
[----:B------:R-:W0:Y:S01]  /*eba0*/  LDC R14, c[0x0][0x600] ;  /* 0x00018000ff0e7b82 */ /* 0x000e220000000800 */
[-CC-:B--2---:R-:W-:Y:S02]  /*ebb0*/  SHF.R.U64 R8, R10, R6.reuse, R3.reuse ;  /* 0x000000060a087219 */ /* 0x184fe40000001203 */
[----:B------:R-:W-:-:S05]  /*ebc0*/  SHF.R.U32.HI R3, RZ, R6, R3 ;  /* 0x00000006ff037219 */ /* 0x000fca0000011603 */
[----:B------:R-:W2:Y:S01]  /*ebd0*/  LDC R19, c[0x0][0x648] ;  /* 0x00019200ff137b82 */ /* 0x000ea20000000800 */
[-CC-:B-----5:R-:W-:Y:S02]  /*ebe0*/  SHF.R.U64 R11, R8, R18.reuse, R3.reuse ;  /* 0x00000012080b7219 */ /* 0x1a0fe40000001203 */
[-C--:B------:R-:W-:Y:S02]  /*ebf0*/  SHF.L.U32 R5, R5, R18.reuse, RZ ;  /* 0x0000001205057219 */ /* 0x080fe400000006ff */
[-C--:B------:R-:W-:Y:S01]  /*ec00*/  SHF.R.U32.HI R3, RZ, R18.reuse, R3 ;  /* 0x00000012ff037219 */ /* 0x080fe20000011603 */
[----:B------:R-:W-:Y:S01]  /*ec10*/  IMAD.MOV.U32 R2, RZ, RZ, R11 ;  /* 0x000000ffff027224 */ /* 0x000fe200078e000b */
[----:B------:R-:W-:Y:S01]  /*ec20*/  SHF.L.U32 R40, R7, R18, RZ ;  /* 0x0000001207287219 */ /* 0x000fe200000006ff */
[----:B------:R-:W0:Y:S01]  /*ec30*/  LDC R22, c[0x0][0x638] ;  /* 0x00018e00ff167b82 */ /* 0x000e220000000800 */
[----:B------:R-:W-:-:S07]  /*ec40*/  LOP3.LUT R17, RZ, R5, RZ, 0x33, !PT ;  /* 0x00000005ff117212 */ /* 0x000fce00078e33ff */
[----:B------:R-:W0:Y:S01]  /*ec50*/  LDC R23, c[0x0][0x610] ;  /* 0x00018400ff177b82 */ /* 0x000e220000000800 */
[----:B-1----:R-:W-:Y:S05]  /*ec60*/  @!P1 BRA `(.L_x_296) ;  /* 0x0000000000289947 */ /* 0x002fea0003800000 */
[----:B------:R-:W1:Y:S02]  /*ec70*/  LDC R0, c[0x0][0x64c] ;  /* 0x00019300ff007b82 */ /* 0x000e640000000800 */
[----:B-1----:R-:W-:-:S05]  /*ec80*/  IADD3 R7, P1, R11, R0, RZ ;  /* 0x000000000b077210 */ /* 0x002fca0007f3e0ff */
        /* <DEDUP_REMOVED lines=8> */
.L_x_296:
[----:B--2---:R-:W-:Y:S01]  /*ed10*/  SHF.R.U64 R0, R2, R19, R3 ;  /* 0x0000001302007219 */ /* 0x004fe20000001203 */
[----:B0-----:R-:W-:Y:S01]  /*ed20*/  VIADD R3, R14, 0xffffffff ;  /* 0xffffffff0e037836 */ /* 0x001fe20000000000 */
[----:B------:R-:W-:Y:S01]  /*ed30*/  LOP3.LUT R5, R8, R17, RZ, 0xc0, !PT ;  /* 0x0000001108057212 */ /* 0x000fe200078ec0ff */
[----:B------:R-:W-:Y:S01]  /*ed40*/  IMAD.MOV R12, RZ, RZ, -R12 ;  /* 0x000000ffff0c7224 */ /* 0x000fe200078e0a0c */
[----:B------:R-:W-:Y:S01]  /*ed50*/  R2UR UR12, R24 ;  /* 0x00000000180c72ca */ /* 0x000fe200000e0000 */
[----:B------:R-:W-:Y:S01]  /*ed60*/  IMAD.MOV R2, RZ, RZ, -R0 ;  /* 0x000000ffff027224 */ /* 0x000fe200078e0a00 */
[----:B------:R-:W-:Y:S01]  /*ed70*/  LOP3.LUT R3, R10, R3, RZ, 0xc0, !PT ;  /* 0x000000030a037212 */ /* 0x000fe200078ec0ff */
[----:B------:R-:W-:Y:S02]  /*ed80*/  IMAD R40, R40, R0, R5 ;  /* 0x0000000028287224 */ /* 0x000fe400078e0205 */
[----:B------:R-:W-:Y:S02]  /*ed90*/  @P4 IMAD R15, R13, R12, R16 ;  /* 0x0000000c0d0f4224 */ /* 0x000fe400078e0210 */
[----:B------:R-:W-:-:S02]  /*eda0*/  IMAD R0, R2, R22, R11 ;  /* 0x0000001602007224 */ /* 0x000fc400078e020b */
[----:B------:R-:W-:Y:S02]  /*edb0*/  IMAD R40, R40, R23, R15 ;  /* 0x0000001728287224 */ /* 0x000fe400078e020f */
[----:B------:R-:W-:Y:S02]  /*edc0*/  IMAD R3, R0, R14, R3 ;  /* 0x0000000e00037224 */ /* 0x000fe400078e0203 */
[----:B------:R-:W-:-:S03]  /*edd0*/  IMAD.MOV.U32 R0, RZ, RZ, 0x1 ;  /* 0x00000001ff007424 */ /* 0x000fc600078e00ff */
[----:B------:R-:W-:Y:S02]  /*ede0*/  SEL R2, R3, R40, !P4 ;  /* 0x0000002803027207 */ /* 0x000fe40006000000 */
[----:B------:R-:W-:-:S03]  /*edf0*/  SEL R40, R40, R3, !P4 ;  /* 0x0000000328287207 */ /* 0x000fc60006000000 */
[----:B------:R1:W-:Y:S04]  /*ee00*/  STL [R1+0x7c], R2 ;  /* 0x00007c0201007387 */ /* 0x0003e80000100800 */
.L_x_294:
[----:B------:R-:W-:Y:S01]  /*ee10*/  UIADD3 UR5, UR9, UR5, URZ ;  /* 0x0000000509057290 */ /* 0x000fe2000fffe03f */
[----:B------:R2:W-:Y:S01]  /*ee20*/  STL [R1+0x80], R40 ;  /* 0x0000802801007387 */ /* 0x0005e20000100800 */
[----:B------:R-:W-:Y:S02]  /*ee30*/  LOP3.LUT P1, RZ, R0, 0xff, RZ, 0xc0, !PT ;  /* 0x000000ff00ff7812 */ /* 0x000fe4000782c0ff */
[----:B------:R-:W-:Y:S02]  /*ee40*/  USHF.R.U32.HI UR6, URZ, 0x2, UR5 ;  /* 0x000000023f067899 */ /* 0x000fe40008011605 */
[----:B------:R-:W-:Y:S02]  /*ee50*/  UISETP.GT.U32.AND UP0, UPT, UR5, 0x3, UPT ;  /* 0x000000030500788c */ /* 0x000fe4000bf04070 */
[----:B------:R-:W-:Y:S02]  /*ee60*/  ULOP3.LUT UR6, UR6, 0x1, URZ, 0xc0, !UPT ;  /* 0x0000000106067892 */ /* 0x000fe4000f8ec03f */
[----:B------:R-:W-:-:S02]  /*ee70*/  UISETP.LT.U32.AND UP0, UPT, UR9, 0x4, UP0 ;  /* 0x000000040900788c */ /* 0x000fc40008701070 */
[----:B------:R-:W-:Y:S02]  /*ee80*/  UISETP.NE.U32.AND UP1, UPT, UR6, 0x1, UPT ;  /* 0x000000010600788c */ /* 0x000fe4000bf25070 */
[----:B------:R-:W-:Y:S02]  /*ee90*/  USEL UR7, URZ, 0x1, !UP0 ;  /* 0x000000013f077887 */ /* 0x000fe4000c000000 */
[----:B------:R-:W-:Y:S02]  /*eea0*/  UISETP.GT.U32.AND UP1, UPT, UR9, 0x3, !UP1 ;  /* 0x000000030900788c */ /* 0x000fe4000cf24070 */
[----:B------:R-:W-:Y:S02]  /*eeb0*/  ULOP3.LUT UR5, UR5, 0x3, URZ, 0xc0, !UPT ;  /* 0x0000000305057892 */ /* 0x000fe4000f8ec03f */
[----:B------:R-:W-:-:S04]  /*eec0*/  USEL UR6, URZ, 0x1, !UP1 ;  /* 0x000000013f067887 */ /* 0x000fc8000c800000 */
[----:B------:R-:W-:Y:S01]  /*eed0*/  ULOP3.LUT UR4, UR6, UR4, UR7, 0x96, !UPT ;  /* 0x0000000406047292 */ /* 0x000fe2000f8e9607 */
[----:B--2---:R-:W-:Y:S11]  /*eee0*/  @P1 BRA `(.L_x_297) ;  /* 0xffffff2000dc1947 */ /* 0x004ff6000383ffff */
[----:B------:R-:W-:Y:S05]  /*eef0*/  EXIT ;  /* 0x000000000000794d */ /* 0x000fea0003800000 */
.L_x_7:
[----:B------:R-:W2:Y:S01]  /*ef00*/  LDL R22, [R1+0x78] ;  /* 0x0000780001167983 */ /* 0x000ea20000100800 */
[----:B0-----:R-:W-:-:S03]  /*ef10*/  ULDC.64 UR4, c[0x0][0x650] ;  /* 0x0001940000047ab9 */ /* 0x001fc60000000a00 */
[----:B-1----:R-:W3:Y:S01]  /*ef20*/  LDL R23, [R1+0x74] ;  /* 0x0000740001177983 */ /* 0x002ee20000100800 */
[----:B------:R-:W-:Y:S01]  /*ef30*/  PRMT R4, RZ, 0x7610, R4 ;  /* 0x00007610ff047816 */ /* 0x000fe20000000004 */
[----:B------:R-:W-:Y:S02]  /*ef40*/  IMAD.MOV.U32 R5, RZ, RZ, -0x1 ;  /* 0xffffffffff057424 */ /* 0x000fe400078e00ff */
[----:B------:R-:W-:Y:S02]  /*ef50*/  IMAD.MOV.U32 R7, RZ, RZ, -0x1 ;  /* 0xffffffffff077424 */ /* 0x000fe400078e00ff */
[----:B------:R-:W-:Y:S01]  /*ef60*/  IMAD.MOV.U32 R6, RZ, RZ, -0x1 ;  /* 0xffffffffff067424 */ /* 0x000fe200078e00ff */
[----:B--2---:R-:W-:-:S04]  /*ef70*/  ISETP.GE.U32.AND P0, PT, R22, UR4, PT ;  /* 0x0000000416007c0c */ /* 0x004fc8000bf06070 */
[----:B---3--:R-:W-:-:S13]  /*ef80*/  ISETP.GE.U32.AND.EX P0, PT, R23, UR5, PT, P0 ;  /* 0x0000000517007c0c */ /* 0x008fda000bf06100 */
[----:B------:R-:W-:Y:S05]  /*ef90*/  @P0 BRA `(.L_x_298) ;  /* 0x00000004002c0947 */ /* 0x000fea0003800000 */
[----:B------:R-:W0:Y:S01]  /*efa0*/  LDC.64 R14, c[0x0][0x628] ;  /* 0x00018a00ff0e7b82 */ /* 0x000e220000000a00 */
[----:B------:R-:W-:Y:S02]  /*efb0*/  IMAD.MOV.U32 R8, RZ, RZ, R22 ;  /* 0x000000ffff087224 */ /* 0x000fe400078e0016 */
[----:B------:R-:W-:-:S05]  /*efc0*/  IMAD.MOV.U32 R9, RZ, RZ, R23 ;  /* 0x000000ffff097224 */ /* 0x000fca00078e0017 */
[----:B------:R-:W1:Y:S08]  /*efd0*/  LDC R10, c[0x0][0x630] ;  /* 0x00018c00ff0a7b82 */ /* 0x000e700000000800 */
[----:B------:R-:W2:Y:S01]  /*efe0*/  LDC.64 R16, c[0x0][0x620] ;  /* 0x00018800ff107b82 */ /* 0x000ea20000000a00 */
[----:B0-----:R-:W-:-:S04]  /*eff0*/  ISETP.NE.U32.AND P0, PT, R14, RZ, PT ;  /* 0x000000ff0e00720c */ /* 0x001fc80003f05070 */
[----:B------:R-:W-:-:S13]  /*f000*/  ISETP.NE.AND.EX P0, PT, R15, RZ, PT, P0 ;  /* 0x000000ff0f00720c */ /* 0x000fda0003f05300 */
[----:B-12---:R-:W-:Y:S05]  /*f010*/  @!P0 BRA `(.L_x_299) ;  /* 0x0000000000288947 */ /* 0x006fea0003800000 */
        /* <DEDUP_REMOVED lines=10> */
.L_x_299:
[----:B------:R-:W0:Y:S01]  /*f0c0*/  LDC.64 R20, c[0x0][0x640] ;  /* 0x00019000ff147b82 */ /* 0x000e220000000a00 */
[-CC-:B------:R-:W-:Y:S02]  /*f0d0*/  SHF.R.U64 R14, R8, R10.reuse, R9.reuse ;  /* 0x0000000a080e7219 */ /* 0x180fe40000001209 */
[----:B------:R-:W-:Y:S02]  /*f0e0*/  SHF.R.U32.HI R4, RZ, R10, R9 ;  /* 0x0000000aff047219 */ /* 0x000fe40000011609 */
[----:B------:R-:W-:-:S03]  /*f0f0*/  IADD3 R7, P0, RZ, -R14, RZ ;  /* 0x8000000eff077210 */ /* 0x000fc60007f1e0ff */
[----:B------:R-:W1:Y:S02]  /*f100*/  LDC R8, c[0x0][0x618] ;  /* 0x00018600ff087b82 */ /* 0x000e640000000800 */
[----:B------:R-:W-:Y:S02]  /*f110*/  IMAD.X R5, RZ, RZ, ~R4, P0 ;  /* 0x000000ffff057224 */ /* 0x000fe400000e0e04 */
[----:B------:R-:W-:Y:S02]  /*f120*/  IMAD.MOV.U32 R4, RZ, RZ, R22 ;  /* 0x000000ffff047224 */ /* 0x000fe400078e0016 */
[-C--:B------:R-:W-:Y:S02]  /*f130*/  IMAD R6, R5, R16.reuse, RZ ;  /* 0x0000001005067224 */ /* 0x080fe400078e02ff */
[----:B------:R-:W2:Y:S01]  /*f140*/  LDC R18, c[0x0][0x608] ;  /* 0x00018200ff127b82 */ /* 0x000ea20000000800 */
[----:B------:R-:W-:Y:S02]  /*f150*/  IMAD.MOV.U32 R5, RZ, RZ, R23 ;  /* 0x000000ffff057224 */ /* 0x000fe400078e0017 */
[----:B------:R-:W-:-:S05]  /*f160*/  IMAD.WIDE.U32 R4, R7, R16, R4 ;  /* 0x0000001007047225 */ /* 0x000fca00078e0004 */
[----:B------:R-:W3:Y:S01]  /*f170*/  LDC R19, c[0x0][0x658] ;  /* 0x00019600ff137b82 */ /* 0x000ee20000000800 */
[----:B------:R-:W-:Y:S01]  /*f180*/  IMAD R7, R7, R17, R6 ;  /* 0x0000001107077224 */ /* 0x000fe200078e0206 */
[----:B0-----:R-:W-:Y:S01]  /*f190*/  ISETP.NE.U32.AND P0, PT, R20, RZ, PT ;  /* 0x000000ff1400720c */ /* 0x001fe20003f05070 */
[----:B------:R-:W-:Y:S02]  /*f1a0*/  IMAD.MOV.U32 R6, RZ, RZ, -0x1 ;  /* 0xffffffffff067424 */ /* 0x000fe400078e00ff */
[----:B------:R-:W-:Y:S01]  /*f1b0*/  IMAD.IADD R5, R5, 0x1, R7 ;  /* 0x0000000105057824 */ /* 0x000fe200078e0207 */
[----:B------:R-:W-:Y:S02]  /*f1c0*/  ISETP.NE.AND.EX P0, PT, R21, RZ, PT, P0 ;  /* 0x000000ff1500720c */ /* 0x000fe40003f05300 */
[----:B------:R-:W0:Y:S02]  /*f1d0*/  LDC R17, c[0x0][0x600] ;  /* 0x00018000ff117b82 */ /* 0x000e240000000800 */
[----:B-1----:R-:W-:-:S02]  /*f1e0*/  SHF.R.U64 R10, R4, R8, R5 ;  /* 0x00000008040a7219 */ /* 0x002fc40000001205 */
[----:B------:R-:W-:-:S04]  /*f1f0*/  SHF.R.U32.HI R5, RZ, R8, R5 ;  /* 0x00000008ff057219 */ /* 0x000fc80000011605 */
[----:B------:R-:W1:Y:S01]  /*f200*/  LDC R22, c[0x0][0x648] ;  /* 0x00019200ff167b82 */ /* 0x000e620000000800 */
[-CC-:B--2---:R-:W-:Y:S02]  /*f210*/  SHF.R.U64 R15, R10, R18.reuse, R5.reuse ;  /* 0x000000120a0f7219 */ /* 0x184fe40000001205 */
[----:B------:R-:W-:Y:S01]  /*f220*/  SHF.R.U32.HI R4, RZ, R18, R5 ;  /* 0x00000012ff047219 */ /* 0x000fe20000011605 */
[----:B------:R-:W-:-:S04]  /*f230*/  IMAD.MOV.U32 R18, RZ, RZ, 0x1 ;  /* 0x00000001ff127424 */ /* 0x000fc800078e00ff */
[----:B------:R-:W2:Y:S01]  /*f240*/  LDC R23, c[0x0][0x638] ;  /* 0x00018e00ff177b82 */ /* 0x000ea20000000800 */
[-CC-:B---3--:R-:W-:Y:S02]  /*f250*/  SHF.R.U64 R16, R15, R19.reuse, R4.reuse ;  /* 0x000000130f107219 */ /* 0x188fe40000001204 */
[-C--:B------:R-:W-:Y:S02]  /*f260*/  SHF.L.U32 R6, R6, R19.reuse, RZ ;  /* 0x0000001306067219 */ /* 0x080fe400000006ff */
[----:B------:R-:W-:Y:S01]  /*f270*/  SHF.R.U32.HI R5, RZ, R19, R4 ;  /* 0x00000013ff057219 */ /* 0x000fe20000011604 */
[----:B------:R-:W-:Y:S01]  /*f280*/  IMAD.MOV.U32 R4, RZ, RZ, R16 ;  /* 0x000000ffff047224 */ /* 0x000fe200078e0010 */
[----:B------:R-:W-:Y:S01]  /*f290*/  LOP3.LUT R24, RZ, R6, RZ, 0x33, !PT ;  /* 0x00000006ff187212 */ /* 0x000fe200078e33ff */
[----:B------:R-:W3:Y:S01]  /*f2a0*/  LDC R25, c[0x0][0x610] ;  /* 0x00018400ff197b82 */ /* 0x000ee20000000800 */
[----:B------:R-:W-:Y:S05]  /*f2b0*/  @!P0 BRA `(.L_x_300) ;  /* 0x0000000000288947 */ /* 0x000fea0003800000 */
        /* <DEDUP_REMOVED lines=10> */
.L_x_300:
[----:B-1----:R-:W-:Y:S01]  /*f360*/  SHF.R.U64 R4, R4, R22, R5 ;  /* 0x0000001604047219 */ /* 0x002fe20000001205 */
[----:B0-----:R-:W-:Y:S01]  /*f370*/  VIADD R7, R17, 0xffffffff ;  /* 0xffffffff11077836 */ /* 0x001fe20000000000 */
[----:B------:R-:W-:Y:S01]  /*f380*/  SHF.L.U32 R18, R18, R19, RZ ;  /* 0x0000001312127219 */ /* 0x000fe200000006ff */
[----:B------:R-:W-:Y:S01]  /*f390*/  @P4 IMAD R0, R11, R12, R2 ;  /* 0x0000000c0b004224 */ /* 0x000fe200078e0202 */
[----:B------:R-:W-:Y:S01]  /*f3a0*/  LOP3.LUT R3, R15, R24, RZ, 0xc0, !PT ;  /* 0x000000180f037212 */ /* 0x000fe200078ec0ff */
[----:B------:R-:W-:Y:S01]  /*f3b0*/  IMAD.MOV R5, RZ, RZ, -R4 ;  /* 0x000000ffff057224 */ /* 0x000fe200078e0a04 */
[----:B------:R-:W-:Y:S01]  /*f3c0*/  LOP3.LUT R7, R10, R7, RZ, 0xc0, !PT ;  /* 0x000000070a077212 */ /* 0x000fe200078ec0ff */
[----:B------:R-:W-:Y:S02]  /*f3d0*/  IMAD.MOV.U32 R6, RZ, RZ, R14 ;  /* 0x000000ffff067224 */ /* 0x000fe400078e000e */
[----:B------:R-:W-:Y:S02]  /*f3e0*/  IMAD R3, R18, R4, R3 ;  /* 0x0000000412037224 */ /* 0x000fe400078e0203 */
[----:B--2---:R-:W-:-:S02]  /*f3f0*/  IMAD R2, R5, R23, R16 ;  /* 0x0000001705027224 */ /* 0x004fc400078e0210 */
[----:B---3--:R-:W-:Y:S02]  /*f400*/  IMAD R0, R3, R25, R0 ;  /* 0x0000001903007224 */ /* 0x008fe400078e0200 */
[----:B------:R-:W-:Y:S02]  /*f410*/  IMAD R5, R2, R17, R7 ;  /* 0x0000001102057224 */ /* 0x000fe400078e0207 */
[----:B------:R-:W-:-:S03]  /*f420*/  IMAD.MOV.U32 R4, RZ, RZ, 0x1 ;  /* 0x00000001ff047424 */ /* 0x000fc600078e00ff */
[----:B------:R-:W-:Y:S02]  /*f430*/  SEL R7, R5, R0, !P4 ;  /* 0x0000000005077207 */ /* 0x000fe40006000000 */
[----:B------:R-:W-:-:S07]  /*f440*/  SEL R5, R0, R5, !P4 ;  /* 0x0000000500057207 */ /* 0x000fce0006000000 */
.L_x_298:
[----:B------:R-:W-:-:S08]  /*f450*/  NOP ;  /* 0x0000000000007918 */ /* 0x000fd00000000000 */
[----:B------:R-:W0:-:S00]  /*f460*/  USETMAXREG.DEALLOC.CTAPOOL 0x28 ;  /* 0x00000028000079c8 */ /* 0x000e0000080e0500 */
[----:B------:R-:W-:-:S13]  /*f470*/  ISETP.NE.AND P0, PT, RZ, UR8, PT ;  /* 0x00000008ff007c0c */ /* 0x000fda000bf05270 */
[----:B------:R-:W-:Y:S05]  /*f480*/  @P0 EXIT ;  /* 0x000000000000094d */ /* 0x000fea0003800000 */
[----:B0-----:R-:W-:Y:S01]  /*f490*/  LOP3.LUT P0, RZ, R4, 0xff, RZ, 0xc0, !PT ;  /* 0x000000ff04ff7812 */ /* 0x001fe2000780c0ff */
[----:B------:R-:W-:Y:S02]  /*f4a0*/  IMAD.MOV.U32 R11, RZ, RZ, 0x1 ;  /* 0x00000001ff0b7424 */ /* 0x000fe400078e00ff */
[----:B------:R-:W-:-:S10]  /*f4b0*/  IMAD.MOV.U32 R10, RZ, RZ, RZ ;  /* 0x000000ffff0a7224 */ /* 0x000fd400078e00ff */
[----:B------:R-:W-:Y:S05]  /*f4c0*/  @!P0 BRA `(.L_x_301) ;  /* 0x0000000c00608947 */ /* 0x000fea0003800000 */
[----:B------:R-:W0:Y:S01]  /*f4d0*/  S2UR UR12, SR_CgaCtaId ;  /* 0x00000000000c79c3 */ /* 0x000e220000008800 */
[----:B------:R-:W-:Y:S01]  /*f4e0*/  ULDC UR4, c[0x0][0x28c] ;  /* 0x0000a30000047ab9 */ /* 0x000fe20000000800 */
[----:B------:R-:W-:Y:S01]  /*f4f0*/  ULDC UR6, c[0x0][0x658] ;  /* 0x0001960000067ab9 */ /* 0x000fe20000000800 */
[----:B------:R-:W-:Y:S01]  /*f500*/  UIADD3 UR10, UR4, 0x7f, URZ ;  /* 0x0000007f040a7890 */ /* 0x000fe2000fffe03f */
[----:B------:R-:W-:Y:S01]  /*f510*/  BSSY B0, `(.L_x_301) ;  /* 0x00000d3000007945 */ /* 0x000fe20003800000 */
[----:B------:R-:W-:Y:S01]  /*f520*/  UMOV UR7, 0xffffffff ;  /* 0xffffffff00077882 */ /* 0x000fe20000000000 */
[----:B------:R-:W-:Y:S01]  /*f530*/  ULDC UR5, c[0x0][0x600] ;  /* 0x0001800000057ab9 */ /* 0x000fe20000000800 */
[----:B------:R-:W-:Y:S01]  /*f540*/  UMOV UR9, 0x1 ;  /* 0x0000000100097882 */ /* 0x000fe20000000000 */
[----:B------:R-:W-:Y:S01]  /*f550*/  USHF.L.U32 UR7, UR7, UR6, URZ ;  /* 0x0000000607077299 */ /* 0x000fe2000800063f */
[----:B------:R-:W-:Y:S01]  /*f560*/  IMAD.MOV.U32 R9, RZ, RZ, 0x1 ;  /* 0x00000001ff097424 */ /* 0x000fe200078e00ff */
[----:B------:R-:W-:Y:S01]  /*f570*/  UIADD3 UR4, UR5, -0x1, URZ ;  /* 0xffffffff05047890 */ /* 0x000fe2000fffe03f */
[----:B------:R-:W-:Y:S01]  /*f580*/  IMAD.MOV.U32 R11, RZ, RZ, 0x1 ;  /* 0x00000001ff0b7424 */ /* 0x000fe200078e00ff */
[----:B------:R-:W-:Y:S01]  /*f590*/  USHF.R.S32.HI UR11, URZ, 0x1f, UR10 ;  /* 0x0000001f3f0b7899 */ /* 0x000fe2000801140a */
[----:B------:R-:W-:Y:S01]  /*f5a0*/  IMAD.MOV.U32 R10, RZ, RZ, RZ ;  /* 0x000000ffff0a7224 */ /* 0x000fe200078e00ff */
[----:B------:R-:W-:Y:S01]  /*f5b0*/  ULDC UR8, c[0x0][0xc] ;  /* 0x0000030000087ab9 */ /* 0x000fe20000000800 */
[----:B------:R-:W-:-:S02]  /*f5c0*/  USHF.L.U32 UR5, UR9, UR6, URZ ;  /* 0x0000000609057299 */ /* 0x000fc4000800063f */
[----:B------:R-:W-:Y:S01]  /*f5d0*/  ULEA.HI UR11, UR11, UR10, URZ, 0x7 ;  /* 0x0000000a0b0b7291 */ /* 0x000fe2000f8f383f */
[----:B------:R-:W-:Y:S01]  /*f5e0*/  ULDC UR9, c[0x0][0x10] ;  /* 0x0000040000097ab9 */ /* 0x000fe20000000800 */
[----:B------:R-:W-:Y:S02]  /*f5f0*/  ULOP3.LUT UR6, URZ, UR7, URZ, 0x33, !UPT ;  /* 0x000000073f067292 */ /* 0x000fe4000f8e333f */
[----:B------:R-:W-:Y:S01]  /*f600*/  UIMAD.WIDE.U32 UR8, UR8, UR9, URZ ;  /* 0x00000009080872a5 */ /* 0x000fe2000f8e003f */
[----:B------:R-:W-:Y:S01]  /*f610*/  ULDC UR7, c[0x0][0x14] ;  /* 0x0000050000077ab9 */ /* 0x000fe20000000800 */
[----:B------:R-:W-:Y:S01]  /*f620*/  USHF.R.S32.HI UR20, URZ, 0x7, UR11 ;  /* 0x000000073f147899 */ /* 0x000fe2000801140b */
[----:B0-----:R-:W-:Y:S01]  /*f630*/  IMAD.U32 R8, RZ, RZ, UR12 ;  /* 0x0000000cff087e24 */ /* 0x001fe2000f8e00ff */
[----:B------:R-:W-:Y:S02]  /*f640*/  UIMAD.WIDE.U32 UR24, UR8, UR7, URZ ;  /* 0x00000007081872a5 */ /* 0x000fe4000f8e003f */
[----:B------:R-:W-:-:S02]  /*f650*/  UIMAD UR18, UR9, UR7, URZ ;  /* 0x00000007091272a4 */ /* 0x000fc4000f8e023f */
[----:B------:R-:W-:Y:S02]  /*f660*/  ULOP3.LUT UR23, UR13, 0x2, URZ, 0xfc, !UPT ;  /* 0x000000020d177892 */ /* 0x000fe4000f8efc3f */
[----:B------:R-:W-:Y:S02]  /*f670*/  UIADD3 UR18, UR25, UR18, URZ ;  /* 0x0000001219127290 */ /* 0x000fe4000fffe03f */
[----:B------:R-:W-:Y:S01]  /*f680*/  UIADD3 UR28, UR20, 0x1, URZ ;  /* 0x00000001141c7890 */ /* 0x000fe2000fffe03f */
[----:B------:R-:W-:-:S11]  /*f690*/  ULDC.64 UR26, c[0x0][0x198] ;  /* 0x00006600001a7ab9 */ /* 0x000fd60000000a00 */
.L_x_312:
[----:B------:R-:W-:-:S03]  /*f6a0*/  UMOV UR7, 0xffffffff ;  /* 0xffffffff00077882 */ /* 0x000fc60000000000 */
[----:B------:R-:W-:Y:S05]  /*f6b0*/  BRA.DIV UR7, `(.L_x_302) ;  /* 0x0000000e07e07947 */ /* 0x000fea000b800000 */
[----:B------:R-:W-:-:S13]  /*f6c0*/  ELECT P0, URZ, PT ;  /* 0x00000000003f782f */ /* 0x000fda0003800000 */
.L_x_323:
[----:B------:R-:W0:Y:S01]  /*f6d0*/  LDC R0, c[0x0][0x28c] ;  /* 0x0000a300ff007b82 */ /* 0x000e220000000800 */
[----:B------:R-:W-:Y:S01]  /*f6e0*/  BSSY B1, `(.L_x_303) ;  /* 0x000003c000017945 */ /* 0x000fe20003800000 */
[----:B0-----:R-:W-:-:S13]  /*f6f0*/  ISETP.LT.OR P0, PT, R0, 0x1, !P0 ;  /* 0x000000010000780c */ /* 0x001fda0004701670 */
[----:B------:R-:W-:Y:S05]  /*f700*/  @P0 BRA `(.L_x_304) ;  /* 0x0000000000e40947 */ /* 0x000fea0003800000 */
[----:B------:R-:W-:Y:S02]  /*f710*/  IMAD R5, R5, 0x2, R8 ;  /* 0x0000000205057824 */ /* 0x000fe400078e0208 */
[----:B------:R-:W-:Y:S02]  /*f720*/  IMAD.SHL.U32 R12, R7, 0x80, RZ ;  /* 0x00000080070c7824 */ /* 0x000fe400078e00ff */
[----:B------:R-:W-:Y:S02]  /*f730*/  IMAD.MOV.U32 R13, RZ, RZ, RZ ;  /* 0x000000ffff0d7224 */ /* 0x000fe400078e00ff */
[----:B------:R-:W-:Y:S02]  /*f740*/  IMAD.U32 R15, RZ, RZ, UR28 ;  /* 0x0000001cff0f7e24 */ /* 0x000fe4000f8e00ff */
[----:B------:R-:W-:Y:S02]  /*f750*/  IMAD.MOV.U32 R0, RZ, RZ, R11 ;  /* 0x000000ffff007224 */ /* 0x000fe400078e000b */
[----:B------:R-:W-:-:S02]  /*f760*/  IMAD.MOV.U32 R3, RZ, RZ, R10 ;  /* 0x000000ffff037224 */ /* 0x000fc400078e000a */
[----:B------:R-:W-:-:S07]  /*f770*/  IMAD.SHL.U32 R7, R5, 0x80, RZ ;  /* 0x0000008005077824 */ /* 0x000fce00078e00ff */
.L_x_307:
[----:B------:R-:W0:Y:S01]  /*f780*/  S2UR UR7, SR_CgaCtaId ;  /* 0x00000000000779c3 */ /* 0x000e220000008800 */
[----:B------:R-:W1:Y:S01]  /*f790*/  S2R R4, SR_TID.X ;  /* 0x0000000000047919 */ /* 0x000e620000002100 */
[----:B------:R-:W-:Y:S02]  /*f7a0*/  MOV R5, 0x400 ;  /* 0x0000040000057802 */ /* 0x000fe40000000f00 */
[----:B------:R-:W-:Y:S01]  /*f7b0*/  SHF.L.U32 R2, R0, 0x1f, RZ ;  /* 0x0000001f00027819 */ /* 0x000fe200000006ff */
[----:B0-----:R-:W-:-:S05]  /*f7c0*/  IMAD.U32 R8, RZ, RZ, UR7 ;  /* 0x00000007ff087e24 */ /* 0x001fca000f8e00ff */
[----:B------:R-:W-:Y:S02]  /*f7d0*/  LEA R14, R8, R5, 0x18 ;  /* 0x00000005080e7211 */ /* 0x000fe400078ec0ff */
[----:B-1----:R-:W-:-:S03]  /*f7e0*/  LOP3.LUT P1, RZ, R4, 0x7f, RZ, 0xc0, !PT ;  /* 0x0000007f04ff7812 */ /* 0x002fc6000782c0ff */
[----:B------:R-:W-:-:S04]  /*f7f0*/  IMAD R5, R3, 0x8, R14 ;  /* 0x0000000803057824 */ /* 0x000fc800078e020e */
[----:B------:R-:W0:Y:S06]  /*f800*/  SYNCS.PHASECHK.TRANS64.TRYWAIT P0, [R5+URZ+0x20], R2 ;  /* 0x00002002050075a7 */ /* 0x000e2c000800017f */
[----:B------:R-:W1:Y:S01]  /*f810*/  @!P1 LDC R4, c[0x0][0x500] ;  /* 0x00014000ff049b82 */ /* 0x000e620000000800 */
[----:B0-----:R-:W-:Y:S05]  /*f820*/  @!P0 BRA `(.L_x_305) ;  /* 0x0000000c00a48947 */ /* 0x001fea0003800000 */
.L_x_324:
[----:B------:R-:W-:Y:S01]  /*f830*/  UPRMT UR7, UR23, 0x9910, URZ ;  /* 0x0000991017077896 */ /* 0x000fe2000800003f */
[----:B-1----:R1:W-:Y:S03]  /*f840*/  @!P1 SYNCS.ARRIVE.TRANS64 RZ, [R5+URZ], R4 ;  /* 0x0000000405ff99a7 */ /* 0x0023e6000800003f */
[----:B------:R-:W-:-:S06]  /*f850*/  UISETP.NE.AND UP0, UPT, UR7, 0x2, UPT ;  /* 0x000000020700788c */ /* 0x000fcc000bf05270 */
[----:B------:R-:W-:-:S13]  /*f860*/  PLOP3.LUT P0, PT, PT, PT, UP0, 0x80, 0x0 ;  /* 0x000000000000781c */ /* 0x000fda0003f0f008 */
[----:B-1----:R-:W-:Y:S05]  /*f870*/  @P0 BRA `(.L_x_306) ;  /* 0x0000000000040947 */ /* 0x002fea0003800000 */
[----:B------:R-:W-:Y:S01]  /*f880*/  BPT.TRAP 0x1 ;  /* 0x000000040000795c */ /* 0x000fe20000300000 */
.L_x_306:
[----:B0-----:R-:W-:Y:S01]  /*f890*/  IMAD R2, R3, 0x2, R8 ;  /* 0x0000000203027824 */ /* 0x001fe200078e0208 */
[----:B------:R-:W-:Y:S01]  /*f8a0*/  R2UR UR9, R5 ;  /* 0x00000000050972ca */ /* 0x000fe200000e0000 */
[----:B------:R-:W-:Y:S01]  /*f8b0*/  VIADD R15, R15, 0xffffffff ;  /* 0xffffffff0f0f7836 */ /* 0x000fe20000000000 */
[----:B------:R-:W-:Y:S01]  /*f8c0*/  UIADD3 UR14, UP0, UR26, 0xf0, URZ ;  /* 0x000000f01a0e7890 */ /* 0x000fe2000ff1e03f */
[--C-:B------:R-:W-:Y:S01]  /*f8d0*/  IMAD.U32 R2, R2, 0x4000, R14.reuse ;  /* 0x0000400002027824 */ /* 0x100fe200078e000e */
[----:B------:R-:W-:Y:S01]  /*f8e0*/  R2UR UR11, R7 ;  /* 0x00000000070b72ca */ /* 0x000fe200000e0000 */
[----:B------:R-:W-:Y:S01]  /*f8f0*/  IMAD R14, R3, 0x4000, R14 ;  /* 0x00004000030e7824 */ /* 0x000fe200078e020e */
[----:B------:R-:W-:Y:S01]  /*f900*/  R2UR UR10, R13 ;  /* 0x000000000d0a72ca */ /* 0x000fe200000e0000 */
[----:B------:R-:W-:Y:S01]  /*f910*/  UIADD3 UR30, UP1, UR26, 0x1f0, URZ ;  /* 0x000001f01a1e7890 */ /* 0x000fe2000ff3e03f */
[----:B------:R-:W-:Y:S01]  /*f920*/  R2UR UR7, R2 ;  /* 0x00000000020772ca */ /* 0x000fe200000e0000 */
[----:B------:R-:W-:Y:S01]  /*f930*/  UIADD3.X UR15, URZ, UR27, URZ, UP0, !UPT ;  /* 0x0000001b3f0f7290 */ /* 0x000fe200087fe43f */
[----:B------:R-:W-:Y:S01]  /*f940*/  R2UR UR8, R14 ;  /* 0x000000000e0872ca */ /* 0x000fe200000e0000 */
[----:B------:R-:W-:Y:S01]  /*f950*/  VIADD R3, R3, 0x1 ;  /* 0x0000000103037836 */ /* 0x000fe20000000000 */
[----:B------:R-:W-:Y:S01]  /*f960*/  R2UR UR12, R6 ;  /* 0x00000000060c72ca */ /* 0x000fe200000e0000 */
[----:B------:R-:W-:Y:S01]  /*f970*/  UIADD3.X UR31, URZ, UR27, URZ, UP1, !UPT ;  /* 0x0000001b3f1f7290 */ /* 0x000fe20008ffe43f */
[----:B------:R-:W-:Y:S01]  /*f980*/  R2UR UR21, R12 ;  /* 0x000000000c1572ca */ /* 0x000fe200000e0000 */
[----:B------:R-:W-:Y:S01]  /*f990*/  UMOV UR22, 0x30000 ;  /* 0x0003000000167882 */ /* 0x000fe20000000000 */
[----:B------:R-:W-:Y:S01]  /*f9a0*/  ISETP.GT.AND P1, PT, R15, 0x1, PT ;  /* 0x000000010f00780c */ /* 0x000fe20003f24270 */
[----:B------:R-:W-:Y:S01]  /*f9b0*/  UMOV UR16, 0x0 ;  /* 0x0000000000107882 */ /* 0x000fe20000000000 */
[----:B------:R-:W-:Y:S01]  /*f9c0*/  UMOV UR17, 0x10000000 ;  /* 0x1000000000117882 */ /* 0x000fe20000000000 */
[----:B------:R-:W-:Y:S01]  /*f9d0*/  ISETP.NE.AND P0, PT, R3, 0x4, PT ;  /* 0x000000040300780c */ /* 0x000fe20003f05270 */
[----:B------:R-:W-:Y:S01]  /*f9e0*/  VIADD R13, R13, 0x80 ;  /* 0x000000800d0d7836 */ /* 0x000fe20000000000 */
[----:B------:R-:W-:-:S02]  /*f9f0*/  UIADD3 UR7, UR7, 0x100, URZ ;  /* 0x0000010007077890 */ /* 0x000fc4000fffe03f */
[----:B------:R-:W-:Y:S01]  /*fa00*/  UIADD3 UR19, UR8, 0x20100, URZ ;  /* 0x0002010008137890 */ /* 0x000fe2000fffe03f */
[----:B------:R-:W-:Y:S02]  /*fa10*/  SEL R5, RZ, 0x1, P0 ;  /* 0x00000001ff057807 */ /* 0x000fe40000000000 */
[----:B------:R-:W-:Y:S02]  /*fa20*/  SEL R3, R3, RZ, P0 ;  /* 0x000000ff03037207 */ /* 0x000fe40000000000 */
[----:B------:R-:W-:Y:S01]  /*fa30*/  UMOV UR8, UR7 ;  /* 0x0000000700087c82 */ /* 0x000fe20008000000 */
[----:B------:R-:W-:Y:S01]  /*fa40*/  LOP3.LUT R0, R0, R5, RZ, 0x3c, !PT ;  /* 0x0000000500007212 */ /* 0x000fe200078e3cff */
[----:B------:R0:W-:Y:S02]  /*fa50*/  UTMALDG.3D.MULTICAST [UR8], [UR14], UR22, desc[UR16] ;  /* 0x000010080e0073b4 */ /* 0x0001e40008011816 */
[----:B0-----:R-:W-:Y:S01]  /*fa60*/  UMOV UR8, UR19 ;  /* 0x0000001300087c82 */ /* 0x001fe20008000000 */
[----:B------:R-:W-:-:S02]  /*fa70*/  UMOV UR11, UR21 ;  /* 0x00000015000b7c82 */ /* 0x000fc40008000000 */
[----:B------:R0:W-:Y:S02]  /*fa80*/  UTMALDG.3D [UR8], [UR30], desc[UR16] ;  /* 0x000010081e0075b4 */ /* 0x0001e40008011000 */
[----:B0-----:R-:W-:Y:S05]  /*fa90*/  @P1 BRA `(.L_x_307) ;  /* 0xfffffffc00381947 */ /* 0x001fea000383ffff */
.L_x_304:
[----:B------:R-:W-:Y:S05]  /*faa0*/  BSYNC B1 ;  /* 0x0000000000017941 */ /* 0x000fea0003800000 */
.L_x_303:
[----:B------:R-:W2:Y:S01]  /*fab0*/  LDL.LU R16, [R1+0x74] ;  /* 0x0000740001107983 */ /* 0x000ea20000300800 */
[----:B------:R-:W-:Y:S01]  /*fac0*/  LOP3.LUT P2, RZ, R9, 0xff, RZ, 0xc0, !PT ;  /* 0x000000ff09ff7812 */ /* 0x000fe2000784c0ff */
[----:B------:R-:W-:Y:S01]  /*fad0*/  VIADD R10, R10, UR20 ;  /* 0x000000140a0a7c36 */ /* 0x000fe20008000000 */
[----:B------:R-:W-:Y:S01]  /*fae0*/  ULDC.64 UR8, c[0x0][0x650] ;  /* 0x0001940000087ab9 */ /* 0x000fe20000000a00 */
[----:B------:R-:W3:Y:S01]  /*faf0*/  LDL.LU R14, [R1+0x78] ;  /* 0x00007800010e7983 */ /* 0x000ee20000300800 */
[----:B------:R-:W-:Y:S01]  /*fb00*/  IMAD.U32 R2, RZ, RZ, UR20 ;  /* 0x00000014ff027e24 */ /* 0x000fe2000f8e00ff */
[----:B------:R-:W-:Y:S01]  /*fb10*/  BSSY B1, `(.L_x_308) ;  /* 0x0000070000017945 */ /* 0x000fe20003800000 */
[----:B------:R-:W-:Y:S01]  /*fb20*/  SHF.R.U32.HI R0, RZ, 0x2, R10 ;  /* 0x00000002ff007819 */ /* 0x000fe2000001160a */
[----:B------:R-:W-:Y:S01]  /*fb30*/  IMAD.MOV.U32 R5, RZ, RZ, -0x1 ;  /* 0xffffffffff057424 */ /* 0x000fe200078e00ff */
[----:B------:R-:W-:Y:S01]  /*fb40*/  ISETP.GT.U32.AND P0, PT, R10, 0x3, PT ;  /* 0x000000030a00780c */ /* 0x000fe20003f04070 */
[----:B------:R-:W-:Y:S01]  /*fb50*/  IMAD.MOV.U32 R7, RZ, RZ, -0x1 ;  /* 0xffffffffff077424 */ /* 0x000fe200078e00ff */
[----:B------:R-:W-:Y:S01]  /*fb60*/  LOP3.LUT R0, R0, 0x1, RZ, 0xc0, !PT ;  /* 0x0000000100007812 */ /* 0x000fe200078ec0ff */
[----:B------:R-:W-:Y:S01]  /*fb70*/  IMAD.MOV.U32 R6, RZ, RZ, -0x1 ;  /* 0xffffffffff067424 */ /* 0x000fe200078e00ff */
[----:B------:R-:W-:Y:S01]  /*fb80*/  ISETP.LT.U32.AND P0, PT, R2, 0x4, P0 ;  /* 0x000000040200780c */ /* 0x000fe20000701070 */
[----:B------:R-:W0:Y:S01]  /*fb90*/  @P2 S2R R8, SR_CgaCtaId ;  /* 0x0000000000082919 */ /* 0x000e220000008800 */
[----:B------:R-:W-:-:S02]  /*fba0*/  @P2 MOV R3, 0x400 ;  /* 0x0000040000032802 */ /* 0x000fc40000000f00 */
[----:B------:R-:W-:Y:S01]  /*fbb0*/  ISETP.NE.U32.AND P1, PT, R0, 0x1, PT ;  /* 0x000000010000780c */ /* 0x000fe20003f25070 */
[----:B------:R-:W-:Y:S01]  /*fbc0*/  IMAD.U32 R0, RZ, RZ, UR20 ;  /* 0x00000014ff007e24 */ /* 0x000fe2000f8e00ff */
[----:B------:R-:W-:Y:S02]  /*fbd0*/  LOP3.LUT R10, R10, 0x3, RZ, 0xc0, !PT ;  /* 0x000000030a0a7812 */ /* 0x000fe400078ec0ff */
[----:B------:R-:W-:Y:S02]  /*fbe0*/  PRMT R9, RZ, 0x7610, R9 ;  /* 0x00007610ff097816 */ /* 0x000fe40000000009 */
[----:B------:R-:W-:Y:S02]  /*fbf0*/  ISETP.GT.U32.AND P1, PT, R0, 0x3, !P1 ;  /* 0x000000030000780c */ /* 0x000fe40004f24070 */
[----:B------:R-:W-:Y:S02]  /*fc00*/  SEL R0, RZ, 0x1, !P0 ;  /* 0x00000001ff007807 */ /* 0x000fe40004000000 */
[----:B------:R-:W-:-:S04]  /*fc10*/  SEL R2, RZ, 0x1, !P1 ;  /* 0x00000001ff027807 */ /* 0x000fc80004800000 */
[--C-:B------:R-:W-:Y:S02]  /*fc20*/  LOP3.LUT R11, R2, R11, R0.reuse, 0x96, !PT ;  /* 0x0000000b020b7212 */ /* 0x100fe400078e9600 */
[----:B------:R-:W-:Y:S02]  /*fc30*/  PRMT R0, RZ, 0x7610, R0 ;  /* 0x00007610ff007816 */ /* 0x000fe40000000000 */
[----:B0-----:R-:W-:-:S04]  /*fc40*/  @P2 LEA R3, R8, R3, 0x18 ;  /* 0x0000000308032211 */ /* 0x001fc800078ec0ff */
[----:B------:R0:W-:Y:S01]  /*fc50*/  @P2 SYNCS.ARRIVE.TRANS64.A1T0 RZ, [R3+URZ+0x58], RZ ;  /* 0x000058ff03ff29a7 */ /* 0x0001e2000810003f */
[----:B---3--:R-:W-:-:S04]  /*fc60*/  IADD3 R14, P2, R14, UR24, RZ ;  /* 0x000000180e0e7c10 */ /* 0x008fc8000ff5e0ff */
[----:B--2---:R-:W-:Y:S01]  /*fc70*/  IADD3.X R16, R16, UR18, RZ, P2, !PT ;  /* 0x0000001210107c10 */ /* 0x004fe200097fe4ff */
[----:B------:R0:W-:Y:S01]  /*fc80*/  STL [R1+0x78], R14 ;  /* 0x0000780e01007387 */ /* 0x0001e20000100800 */
[----:B------:R-:W-:-:S03]  /*fc90*/  ISETP.GE.U32.AND P2, PT, R14, UR8, PT ;  /* 0x000000080e007c0c */ /* 0x000fc6000bf46070 */
[----:B------:R0:W-:Y:S01]  /*fca0*/  STL [R1+0x74], R16 ;  /* 0x0000741001007387 */ /* 0x0001e20000100800 */
[----:B------:R-:W-:-:S13]  /*fcb0*/  ISETP.GE.U32.AND.EX P0, PT, R16, UR9, PT, P2 ;  /* 0x0000000910007c0c */ /* 0x000fda000bf06120 */
[----:B0-----:R-:W-:Y:S05]  /*fcc0*/  @P0 BRA `(.L_x_309) ;  /* 0x0000000400500947 */ /* 0x001fea0003800000 */
[----:B------:R-:W-:Y:S01]  /*fcd0*/  ULDC.64 UR8, c[0x0][0x628] ;  /* 0x00018a0000087ab9 */ /* 0x000fe20000000a00 */
[----:B------:R-:W0:Y:S01]  /*fce0*/  S2R R12, SR_CTAID.X ;  /* 0x00000000000c7919 */ /* 0x000e220000002500 */
[----:B------:R-:W-:Y:S01]  /*fcf0*/  ISETP.NE.U32.AND P0, PT, RZ, UR8, PT ;  /* 0x00000008ff007c0c */ /* 0x000fe2000bf05070 */
[----:B------:R-:W-:Y:S01]  /*fd00*/  ULDC UR10, c[0x0][0x630] ;  /* 0x00018c00000a7ab9 */ /* 0x000fe20000000800 */
[----:B------:R-:W-:Y:S01]  /*fd10*/  IMAD.MOV.U32 R2, RZ, RZ, R14 ;  /* 0x000000ffff027224 */ /* 0x000fe200078e000e */
[----:B------:R-:W1:Y:S01]  /*fd20*/  S2R R0, SR_CTAID.Y ;  /* 0x0000000000007919 */ /* 0x000e620000002600 */
[----:B------:R-:W-:Y:S01]  /*fd30*/  ISETP.NE.AND.EX P0, PT, RZ, UR9, PT, P0 ;  /* 0x00000009ff007c0c */ /* 0x000fe2000bf05300 */
[----:B------:R-:W-:-:S12]  /*fd40*/  IMAD.MOV.U32 R3, RZ, RZ, R16 ;  /* 0x000000ffff037224 */ /* 0x000fd800078e0010 */
[----:B------:R-:W-:Y:S05]  /*fd50*/  @!P0 BRA `(.L_x_310) ;  /* 0x0000000000288947 */ /* 0x000fea0003800000 */
[----:B------:R-:W-:Y:S02]  /*fd60*/  ULDC UR7, c[0x0][0x634] ;  /* 0x00018d0000077ab9 */ /* 0x000fe40000000800 */
[----:B------:R-:W-:-:S05]  /*fd70*/  IADD3 R7, P0, R14, UR7, RZ ;  /* 0x000000070e077c10 */ /* 0x000fca000ff1e0ff */
[----:B------:R-:W-:-:S04]  /*fd80*/  IMAD.X R13, RZ, RZ, R16, P0 ;  /* 0x000000ffff0d7224 */ /* 0x000fc800000e0610 */
[----:B------:R-:W-:-:S04]  /*fd90*/  IMAD.WIDE.U32 R4, R13, UR8, RZ ;  /* 0x000000080d047c25 */ /* 0x000fc8000f8e00ff */
[----:B------:R-:W-:-:S04]  /*fda0*/  IMAD.WIDE.U32 R4, P0, R7, UR9, R4 ;  /* 0x0000000907047c25 */ /* 0x000fc8000f800004 */
[----:B------:R-:W-:-:S04]  /*fdb0*/  IMAD.WIDE.U32 R6, R7, UR8, RZ ;  /* 0x0000000807067c25 */ /* 0x000fc8000f8e00ff */
[----:B------:R-:W-:Y:S01]  /*fdc0*/  IMAD.X R3, RZ, RZ, RZ, P0 ;  /* 0x000000ffff037224 */ /* 0x000fe200000e06ff */
[----:B------:R-:W-:Y:S01]  /*fdd0*/  IADD3 RZ, P0, R7, R4, RZ ;  /* 0x0000000407ff7210 */ /* 0x000fe20007f1e0ff */
[----:B------:R-:W-:-:S04]  /*fde0*/  IMAD.MOV.U32 R2, RZ, RZ, R5 ;  /* 0x000000ffff027224 */ /* 0x000fc800078e0005 */
[----:B------:R-:W-:-:S08]  /*fdf0*/  IMAD.WIDE.U32.X R2, R13, UR9, R2, P0 ;  /* 0x000000090d027c25 */ /* 0x000fd000080e0402 */
.L_x_310:
[--C-:B------:R-:W-:Y:S01]  /*fe00*/  SHF.R.U64 R6, R2, UR10, R3.reuse ;  /* 0x0000000a02067c19 */ /* 0x100fe20008001203 */
[----:B------:R-:W-:Y:S01]  /*fe10*/  ULDC.64 UR8, c[0x0][0x620] ;  /* 0x0001880000087ab9 */ /* 0x000fe20000000a00 */
[----:B------:R-:W-:Y:S01]  /*fe20*/  SHF.R.U32.HI R2, RZ, UR10, R3 ;  /* 0x0000000aff027c19 */ /* 0x000fe20008011603 */
[----:B------:R-:W-:Y:S01]  /*fe30*/  IMAD.MOV.U32 R3, RZ, RZ, R16 ;  /* 0x000000ffff037224 */ /* 0x000fe200078e0010 */
[----:B------:R-:W-:Y:S01]  /*fe40*/  IADD3 R5, P0, RZ, -R6, RZ ;  /* 0x80000006ff057210 */ /* 0x000fe20007f1e0ff */
[----:B------:R-:W-:Y:S01]  /*fe50*/  ULDC UR7, c[0x0][0x150] ;  /* 0x0000540000077ab9 */ /* 0x000fe20000000800 */
[----:B0-----:R-:W-:Y:S01]  /*fe60*/  I2FP.F32.U32 R7, R12 ;  /* 0x0000000c00077245 */ /* 0x001fe20000201000 */
[----:B------:R-:W0:Y:S01]  /*fe70*/  LDC R19, c[0x0][0x144] ;  /* 0x00005100ff137b82 */ /* 0x000e220000000800 */
[----:B------:R-:W-:Y:S01]  /*fe80*/  ULDC.64 UR10, c[0x0][0x640] ;  /* 0x00019000000a7ab9 */ /* 0x000fe20000000a00 */
[----:B------:R-:W-:Y:S01]  /*fe90*/  IMAD.X R2, RZ, RZ, ~R2, P0 ;  /* 0x000000ffff027224 */ /* 0x000fe200000e0e02 */
[----:B------:R-:W-:-:S03]  /*fea0*/  ISETP.NE.U32.AND P0, PT, RZ, UR10, PT ;  /* 0x0000000aff007c0c */ /* 0x000fc6000bf05070 */
[----:B------:R-:W-:Y:S01]  /*feb0*/  IMAD R4, R2, UR8, RZ ;  /* 0x0000000802047c24 */ /* 0x000fe2000f8e02ff */
[----:B------:R-:W-:Y:S01]  /*fec0*/  ISETP.NE.AND.EX P0, PT, RZ, UR11, PT, P0 ;  /* 0x0000000bff007c0c */ /* 0x000fe2000bf05300 */
[----:B------:R-:W-:Y:S01]  /*fed0*/  IMAD.MOV.U32 R2, RZ, RZ, R14 ;  /* 0x000000ffff027224 */ /* 0x000fe200078e000e */
[----:B------:R-:W2:Y:S03]  /*fee0*/  LDC R13, c[0x0][0x148] ;  /* 0x00005200ff0d7b82 */ /* 0x000ea60000000800 */
[----:B------:R-:W-:Y:S01]  /*fef0*/  IMAD.WIDE.U32 R2, R5, UR8, R2 ;  /* 0x0000000805027c25 */ /* 0x000fe2000f8e0002 */
[----:B------:R-:W-:-:S03]  /*ff00*/  ULDC UR8, c[0x0][0x154] ;  /* 0x0000550000087ab9 */ /* 0x000fc60000000800 */
[----:B------:R-:W-:Y:S02]  /*ff10*/  IMAD R5, R5, UR9, R4 ;  /* 0x0000000905057c24 */ /* 0x000fe4000f8e0204 */
[----:B------:R-:W-:Y:S01]  /*ff20*/  FMUL R4, R7, UR7 ;  /* 0x0000000707047c20 */ /* 0x000fe20008400000 */
[----:B------:R-:W-:Y:S01]  /*ff30*/  ULDC UR7, c[0x0][0x618] ;  /* 0x0001860000077ab9 */ /* 0x000fe20000000800 */
[----:B------:R-:W-:Y:S01]  /*ff40*/  ULDC UR9, c[0x0][0x608] ;  /* 0x0001820000097ab9 */ /* 0x000fe20000000800 */
[----:B------:R-:W-:-:S03]  /*ff50*/  IMAD.IADD R3, R3, 0x1, R5 ;  /* 0x0000000103037824 */ /* 0x000fc600078e0205 */
[----:B------:R-:W3:Y:S02]  /*ff60*/  F2I.U32.TRUNC.NTZ R4, R4 ;  /* 0x0000000400047305 */ /* 0x000ee4000020f000 */
[----:B------:R-:W-:Y:S02]  /*ff70*/  SHF.R.U64 R7, R2, UR7, R3 ;  /* 0x0000000702077c19 */ /* 0x000fe40008001203 */
[----:B-1----:R-:W-:-:S05]  /*ff80*/  I2FP.F32.U32 R2, R0 ;  /* 0x0000000000027245 */ /* 0x002fca0000201000 */
[----:B------:R-:W-:Y:S01]  /*ff90*/  FMUL R5, R2, UR8 ;  /* 0x0000000802057c20 */ /* 0x000fe20008400000 */
[----:B------:R-:W-:Y:S01]  /*ffa0*/  SHF.R.U32.HI R2, RZ, UR7, R3 ;  /* 0x00000007ff027c19 */ /* 0x000fe20008011603 */
[----:B------:R-:W-:Y:S02]  /*ffb0*/  ULDC UR7, c[0x0][0x658] ;  /* 0x0001960000077ab9 */ /* 0x000fe40000000800 */
[----:B------:R1:W4:Y:S01]  /*ffc0*/  F2I.U32.TRUNC.NTZ R16, R5 ;  /* 0x0000000500107305 */ /* 0x000322000020f000 */
[----:B------:R-:W-:Y:S01]  /*ffd0*/  SHF.R.U64 R15, R7, UR9, R2 ;  /* 0x00000009070f7c19 */ /* 0x000fe20008001202 */
[----:B---3--:R-:W-:Y:S01]  /*ffe0*/  IMAD.MOV R4, RZ, RZ, -R4 ;  /* 0x000000ffff047224 */ /* 0x008fe200078e0a04 */
[----:B------:R-:W-:-:S03]  /*fff0*/  SHF.R.U32.HI R2, RZ, UR9, R2 ;  /* 0x00000009ff027c19 */ /* 0x000fc60008011602 */
[----:B0-----:R-:W-:Y:S01]  /*10000*/  IMAD R12, R19, R4, R12 ;  /* 0x00000004130c7224 */ /* 0x001fe200078e020c */
[--C-:B------:R-:W-:Y:S02]  /*10010*/  SHF.R.U64 R14, R15, UR7, R2.reuse ;  /* 0x000000070f0e7c19 */ /* 0x100fe40008001202 */
[----:B------:R-:W-:-:S03]  /*10020*/  SHF.R.U32.HI R17, RZ, UR7, R2 ;  /* 0x00000007ff117c19 */ /* 0x000fc60008011602 */
[----:B------:R-:W-:Y:S02]  /*10030*/  IMAD.MOV.U32 R2, RZ, RZ, R14 ;  /* 0x000000ffff027224 */ /* 0x000fe400078e000e */
[----:B------:R-:W-:Y:S01]  /*10040*/  IMAD.MOV.U32 R3, RZ, RZ, R17 ;  /* 0x000000ffff037224 */ /* 0x000fe200078e0011 */
[----:B-12-4-:R-:W-:Y:S06]  /*10050*/  @!P0 BRA `(.L_x_311) ;  /* 0x0000000000288947 */ /* 0x016fec0003800000 */
[----:B------:R-:W-:Y:S02]  /*10060*/  ULDC UR7, c[0x0][0x64c] ;  /* 0x0001930000077ab9 */ /* 0x000fe40000000800 */
[----:B------:R-:W-:-:S05]  /*10070*/  IADD3 R3, P0, R14, UR7, RZ ;  /* 0x000000070e037c10 */ /* 0x000fca000ff1e0ff */
[----:B------:R-:W-:-:S04]  /*10080*/  IMAD.X R17, RZ, RZ, R17, P0 ;  /* 0x000000ffff117224 */ /* 0x000fc800000e0611 */
[----:B------:R-:W-:-:S04]  /*10090*/  IMAD.WIDE.U32 R4, R17, UR10, RZ ;  /* 0x0000000a11047c25 */ /* 0x000fc8000f8e00ff */
[----:B------:R-:W-:-:S04]  /*100a0*/  IMAD.WIDE.U32 R4, P0, R3, UR11, R4 ;  /* 0x0000000b03047c25 */ /* 0x000fc8000f800004 */
[----:B------:R-:W-:-:S04]  /*100b0*/  IMAD.WIDE.U32 R2, R3, UR10, RZ ;  /* 0x0000000a03027c25 */ /* 0x000fc8000f8e00ff */
[----:B------:R-:W-:Y:S01]  /*100c0*/  IMAD.MOV.U32 R2, RZ, RZ, R5 ;  /* 0x000000ffff027224 */ /* 0x000fe200078e0005 */
[----:B------:R-:W-:Y:S01]  /*100d0*/  IADD3 RZ, P1, R3, R4, RZ ;  /* 0x0000000403ff7210 */ /* 0x000fe20007f3e0ff */
[----:B------:R-:W-:-:S04]  /*100e0*/  IMAD.X R3, RZ, RZ, RZ, P0 ;  /* 0x000000ffff037224 */ /* 0x000fc800000e06ff */
[----:B------:R-:W-:-:S08]  /*100f0*/  IMAD.WIDE.U32.X R2, R17, UR11, R2, P1 ;  /* 0x0000000b11027c25 */ /* 0x000fd000088e0402 */
.L_x_311:
[----:B------:R-:W-:Y:S01]  /*10100*/  ULDC UR7, c[0x0][0x648] ;  /* 0x0001920000077ab9 */ /* 0x000fe20000000800 */
[----:B------:R-:W-:Y:S01]  /*10110*/  LOP3.LUT R15, R15, UR6, RZ, 0xc0, !PT ;  /* 0x000000060f0f7c12 */ /* 0x000fe2000f8ec0ff */
[----:B------:R-:W-:Y:S01]  /*10120*/  IMAD.MOV R16, RZ, RZ, -R16 ;  /* 0x000000ffff107224 */ /* 0x000fe200078e0a10 */
[----:B------:R-:W-:Y:S01]  /*10130*/  SHF.R.U64 R2, R2, UR7, R3 ;  /* 0x0000000702027c19 */ /* 0x000fe20008001203 */
[----:B------:R-:W-:Y:S01]  /*10140*/  ULDC UR7, c[0x0][0x638] ;  /* 0x00018e0000077ab9 */ /* 0x000fe20000000800 */
[----:B------:R-:W-:Y:S01]  /*10150*/  LOP3.LUT R7, R7, UR4, RZ, 0xc0, !PT ;  /* 0x0000000407077c12 */ /* 0x000fe2000f8ec0ff */
[----:B------:R-:W-:Y:S01]  /*10160*/  @P4 IMAD R12, R13, R16, R0 ;  /* 0x000000100d0c4224 */ /* 0x000fe200078e0200 */
[----:B------:R-:W-:Y:S01]  /*10170*/  ULDC UR8, c[0x0][0x610] ;  /* 0x0001840000087ab9 */ /* 0x000fe20000000800 */
[----:B------:R-:W-:Y:S02]  /*10180*/  IMAD.MOV R3, RZ, RZ, -R2 ;  /* 0x000000ffff037224 */ /* 0x000fe400078e0a02 */
[----:B------:R-:W-:-:S02]  /*10190*/  IMAD R5, R2, UR5, R15 ;  /* 0x0000000502057c24 */ /* 0x000fc4000f8e020f */
[----:B------:R-:W-:Y:S01]  /*101a0*/  IMAD R14, R3, UR7, R14 ;  /* 0x00000007030e7c24 */ /* 0x000fe2000f8e020e */
[----:B------:R-:W-:Y:S01]  /*101b0*/  ULDC UR7, c[0x0][0x600] ;  /* 0x0001800000077ab9 */ /* 0x000fe20000000800 */
[----:B------:R-:W-:Y:S02]  /*101c0*/  IMAD R5, R5, UR8, R12 ;  /* 0x0000000805057c24 */ /* 0x000fe4000f8e020c */
[----:B------:R-:W-:Y:S02]  /*101d0*/  IMAD R14, R14, UR7, R7 ;  /* 0x000000070e0e7c24 */ /* 0x000fe4000f8e0207 */
[----:B------:R-:W-:-:S03]  /*101e0*/  IMAD.MOV.U32 R0, RZ, RZ, 0x1 ;  /* 0x00000001ff007424 */ /* 0x000fc600078e00ff */
[----:B------:R-:W-:Y:S02]  /*101f0*/  SEL R7, R14, R5, !P4 ;  /* 0x000000050e077207 */ /* 0x000fe40006000000 */
[----:B------:R-:W-:-:S07]  /*10200*/  SEL R5, R5, R14, !P4 ;  /* 0x0000000e05057207 */ /* 0x000fce0006000000 */
.L_x_309:
[----:B------:R-:W-:Y:S05]  /*10210*/  BSYNC B1 ;  /* 0x0000000000017941 */ /* 0x000fea0003800000 */
.L_x_308:
[----:B------:R-:W-:-:S13]  /*10220*/  LOP3.LUT P0, RZ, R0, 0xff, RZ, 0xc0, !PT ;  /* 0x000000ff00ff7812 */ /* 0x000fda000780c0ff */
[----:B------:R-:W-:Y:S05]  /*10230*/  @P0 BRA `(.L_x_312) ;  /* 0xfffffff400180947 */ /* 0x000fea000383ffff */
[----:B------:R-:W-:Y:S05]  /*10240*/  BSYNC B0 ;  /* 0x0000000000007941 */ /* 0x000fea0003800000 */
.L_x_301:
[----:B------:R-:W-:-:S03]  /*10250*/  UMOV UR7, 0xffffffff ;  /* 0xffffffff00077882 */ /* 0x000fc60000000000 */
[----:B------:R-:W-:Y:S05]  /*10260*/  BRA.DIV UR7, `(.L_x_313) ;  /* 0x0000000607287947 */ /* 0x000fea000b800000 */
[----:B------:R-:W-:-:S13]  /*10270*/  ELECT P0, URZ, PT ;  /* 0x00000000003f782f */ /* 0x000fda0003800000 */
.L_x_327:
[----:B------:R-:W-:Y:S04]  /*10280*/  BSSY B0, `(.L_x_314) ;  /* 0x000002c000007945 */ /* 0x000fe80003800000 */
[----:B------:R-:W-:Y:S05]  /*10290*/  @!P0 BRA `(.L_x_315) ;  /* 0x0000000000a88947 */ /* 0x000fea0003800000 */
[----:B------:R-:W-:-:S04]  /*102a0*/  ULOP3.LUT UR7, UR13, 0x2, URZ, 0xfc, !UPT ;  /* 0x000000020d077892 */ /* 0x000fc8000f8efc3f */
[----:B------:R-:W-:-:S06]  /*102b0*/  UISETP.NE.AND UP0, UPT, UR7, 0x3, UPT ;  /* 0x000000030700788c */ /* 0x000fcc000bf05270 */
[----:B------:R-:W-:-:S13]  /*102c0*/  PLOP3.LUT P0, PT, PT, PT, UP0, 0x80, 0x0 ;  /* 0x000000000000781c */ /* 0x000fda0003f0f008 */
[----:B------:R-:W-:Y:S05]  /*102d0*/  @!P0 BRA `(.L_x_316) ;  /* 0x0000000000048947 */ /* 0x000fea0003800000 */
[----:B------:R-:W-:Y:S01]  /*102e0*/  BPT.TRAP 0x1 ;  /* 0x000000040000795c */ /* 0x000fe20000300000 */
.L_x_316:
[----:B------:R-:W0:Y:S01]  /*102f0*/  S2R R3, SR_CgaCtaId ;  /* 0x0000000000037919 */ /* 0x000e220000008800 */
[----:B------:R-:W-:Y:S02]  /*10300*/  MOV R0, 0x400 ;  /* 0x0000040000007802 */ /* 0x000fe40000000f00 */
[----:B------:R-:W-:Y:S02]  /*10310*/  SHF.L.U32 R2, R11, 0x1f, RZ ;  /* 0x0000001f0b027819 */ /* 0x000fe400000006ff */
[----:B0-----:R-:W-:-:S05]  /*10320*/  LEA R3, R3, R0, 0x18 ;  /* 0x0000000003037211 */ /* 0x001fca00078ec0ff */
[----:B------:R-:W-:-:S04]  /*10330*/  VIADD R3, R3, 0x20 ;  /* 0x0000002003037836 */ /* 0x000fc80000000000 */
[C---:B------:R-:W-:Y:S02]  /*10340*/  IMAD R5, R10.reuse, 0x8, R3 ;  /* 0x000000080a057824 */ /* 0x040fe400078e0203 */
[----:B------:R-:W-:Y:S02]  /*10350*/  VIADD R10, R10, 0x1 ;  /* 0x000000010a0a7836 */ /* 0x000fe40000000000 */
[----:B------:R-:W0:Y:S03]  /*10360*/  SYNCS.PHASECHK.TRANS64.TRYWAIT P0, [R5+URZ], R2 ;  /* 0x00000002050075a7 */ /* 0x000e26000800017f */
[----:B------:R-:W-:-:S04]  /*10370*/  ISETP.NE.AND P1, PT, R10, 0x4, PT ;  /* 0x000000040a00780c */ /* 0x000fc80003f25270 */
[----:B------:R-:W-:Y:S02]  /*10380*/  SEL R0, RZ, 0x1, P1 ;  /* 0x00000001ff007807 */ /* 0x000fe40000800000 */
[----:B------:R-:W-:Y:S02]  /*10390*/  SEL R10, R10, RZ, P1 ;  /* 0x000000ff0a0a7207 */ /* 0x000fe40000800000 */
[----:B------:R-:W-:-:S03]  /*103a0*/  LOP3.LUT R11, R11, R0, RZ, 0x3c, !PT ;  /* 0x000000000b0b7212 */ /* 0x000fc600078e3cff */
[----:B------:R-:W-:Y:S01]  /*103b0*/  IMAD R7, R10, 0x8, R3 ;  /* 0x000000080a077824 */ /* 0x000fe200078e0203 */
[----:B------:R-:W-:Y:S01]  /*103c0*/  SHF.L.U32 R4, R11, 0x1f, RZ ;  /* 0x0000001f0b047819 */ /* 0x000fe200000006ff */
[----:B0-----:R-:W-:Y:S06]  /*103d0*/  @!P0 BRA `(.L_x_317) ;  /* 0x0000000000ec8947 */ /* 0x001fec0003800000 */
.L_x_328:
[----:B------:R-:W1:Y:S01]  /*103e0*/  SYNCS.PHASECHK.TRANS64.TRYWAIT P0, [R7+URZ], R4 ;  /* 0x00000004070075a7 */ /* 0x000e62000800017f */
[----:B------:R-:W-:-:S05]  /*103f0*/  VIADD R0, R10, 0x1 ;  /* 0x000000010a007836 */ /* 0x000fca0000000000 */
[----:B------:R-:W-:-:S04]  /*10400*/  ISETP.NE.AND P1, PT, R0, 0x4, PT ;  /* 0x000000040000780c */ /* 0x000fc80003f25270 */
[----:B0-----:R-:W-:Y:S02]  /*10410*/  SEL R2, RZ, 0x1, P1 ;  /* 0x00000001ff027807 */ /* 0x001fe40000800000 */
[----:B------:R-:W-:Y:S02]  /*10420*/  SEL R0, R0, RZ, P1 ;  /* 0x000000ff00007207 */ /* 0x000fe40000800000 */
[----:B------:R-:W-:-:S03]  /*10430*/  LOP3.LUT R11, R11, R2, RZ, 0x3c, !PT ;  /* 0x000000020b0b7212 */ /* 0x000fc600078e3cff */
[----:B------:R-:W-:Y:S01]  /*10440*/  IMAD R6, R0, 0x8, R3 ;  /* 0x0000000800067824 */ /* 0x000fe200078e0203 */
[----:B------:R-:W-:Y:S01]  /*10450*/  SHF.L.U32 R5, R11, 0x1f, RZ ;  /* 0x0000001f0b057819 */ /* 0x000fe200000006ff */
[----:B-1----:R-:W-:Y:S06]  /*10460*/  @!P0 BRA `(.L_x_318) ;  /* 0x0000000000dc8947 */ /* 0x002fec0003800000 */
.L_x_329:
[----:B------:R-:W1:Y:S01]  /*10470*/  SYNCS.PHASECHK.TRANS64.TRYWAIT P0, [R6+URZ], R5 ;  /* 0x00000005060075a7 */ /* 0x000e62000800017f */
[----:B------:R-:W-:-:S05]  /*10480*/  VIADD R0, R0, 0x1 ;  /* 0x0000000100007836 */ /* 0x000fca0000000000 */
[----:B------:R-:W-:-:S04]  /*10490*/  ISETP.NE.AND P1, PT, R0, 0x4, PT ;  /* 0x000000040000780c */ /* 0x000fc80003f25270 */
[----:B------:R-:W-:Y:S02]  /*104a0*/  SEL R2, RZ, 0x1, P1 ;  /* 0x00000001ff027807 */ /* 0x000fe40000800000 */
[----:B------:R-:W-:Y:S02]  /*104b0*/  SEL R0, R0, RZ, P1 ;  /* 0x000000ff00007207 */ /* 0x000fe40000800000 */
[----:B------:R-:W-:Y:S01]  /*104c0*/  LOP3.LUT R2, R11, R2, RZ, 0x3c, !PT ;  /* 0x000000020b027212 */ /* 0x000fe200078e3cff */
[----:B-1----:R-:W-:Y:S06]  /*104d0*/  @!P0 BRA `(.L_x_319) ;  /* 0x0000000000d48947 */ /* 0x002fec0003800000 */
.L_x_330:
[----:B------:R-:W-:Y:S01]  /*104e0*/  IMAD R3, R0, 0x8, R3 ;  /* 0x0000000800037824 */ /* 0x000fe200078e0203 */
[----:B------:R-:W-:-:S07]  /*104f0*/  SHF.L.U32 R0, R2, 0x1f, RZ ;  /* 0x0000001f02007819 */ /* 0x000fce00000006ff */
.L_x_320:
[----:B--2---:R2:W3:Y:S02]  /*10500*/  SYNCS.PHASECHK.TRANS64.TRYWAIT P0, [R3+URZ], R0 ;  /* 0x00000000030075a7 */ /* 0x0044e4000800017f */
[----:B---3--:R-:W-:Y:S05]  /*10510*/  @!P0 NANOSLEEP.SYNCS 0x989680 ;  /* 0x009896800000895d */ /* 0x008fea0003900000 */
[----:B------:R-:W3:Y:S02]  /*10520*/  @!P0 SYNCS.PHASECHK.TRANS64 P0, [R3+URZ], R0 ;  /* 0x00000000030085a7 */ /* 0x000ee4000800007f */
[----:B---3--:R-:W-:Y:S05]  /*10530*/  @!P0 BRA `(.L_x_320) ;  /* 0xfffffffc00f08947 */ /* 0x008fea000383ffff */
.L_x_315:
[----:B------:R-:W-:Y:S05]  /*10540*/  BSYNC B0 ;  /* 0x0000000000007941 */ /* 0x000fea0003800000 */
.L_x_314:
[----:B------:R-:W-:Y:S05]  /*10550*/  EXIT ;  /* 0x000000000000794d */ /* 0x000fea0003800000 */
.L_x_21:
[----:B-1----:R-:W-:-:S04]  /*10560*/  IMAD.U32 R3, RZ, RZ, UR6 ;  /* 0x00000006ff037e24 */ /* 0x002fc8000f8e00ff */
[----:B------:R1:W2:Y:S03]  /*10570*/  SYNCS.PHASECHK.TRANS64.TRYWAIT P1, [R3+URZ], R0 ;  /* 0x00000000030075a7 */ /* 0x0002a6000802017f */
[----:B--2---:R-:W-:Y:S05]  /*10580*/  @!P1 NANOSLEEP.SYNCS 0x989680 ;  /* 0x009896800000995d */ /* 0x004fea0003900000 */
[----:B------:R-:W2:Y:S02]  /*10590*/  @!P1 SYNCS.PHASECHK.TRANS64 P1, [R3+URZ], R0 ;  /* 0x00000000030095a7 */ /* 0x000ea4000802007f */
[----:B--2---:R-:W-:Y:S05]  /*105a0*/  @!P1 BRA `(.L_x_21) ;  /* 0xfffffffc00ec9947 */ /* 0x004fea000383ffff */
[----:B------:R-:W-:Y:S05]  /*105b0*/  BRA `(.L_x_20) ;  /* 0xffffff1400f47947 */ /* 0x000fea000383ffff */
.L_x_27:
[----:B-----5:R2:W-:Y:S02]  /*105c0*/  STL [R1+0x84], R0 ;  /* 0x0000840001007387 */ /* 0x0205e40000100800 */
[----:B--2---:R-:W-:-:S04]  /*105d0*/  IMAD.U32 R0, RZ, RZ, UR16 ;  /* 0x00000010ff007e24 */ /* 0x004fc8000f8e00ff */
[----:B------:R2:W3:Y:S03]  /*105e0*/  SYNCS.PHASECHK.TRANS64.TRYWAIT P1, [R0+URZ], R229 ;  /* 0x000000e5000075a7 */ /* 0x0004e6000802017f */
[----:B---3--:R-:W-:Y:S05]  /*105f0*/  @!P1 NANOSLEEP.SYNCS 0x989680 ;  /* 0x009896800000995d */ /* 0x008fea0003900000 */
[----:B------:R2:W3:Y:S02]  /*10600*/  @!P1 SYNCS.PHASECHK.TRANS64 P1, [R0+URZ], R229 ;  /* 0x000000e5000095a7 */ /* 0x0004e4000802007f */
[----:B--2---:R2:W5:Y:S02]  /*10610*/  LDL.LU R0, [R1+0x84] ;  /* 0x0000840001007983 */ /* 0x0045640000300800 */
[----:B--23--:R-:W-:Y:S05]  /*10620*/  @!P1 BRA `(.L_x_27) ;  /* 0xfffffffc00e49947 */ /* 0x00cfea000383ffff */
[----:B------:R-:W-:Y:S05]  /*10630*/  BRA `(.L_x_26) ;  /* 0xffffff2800c07947 */ /* 0x000fea000383ffff */
.L_x_302:
[----:B------:R-:W-:Y:S01]  /*10640*/  BSSY B1, `(.L_x_321) ;  /* 0x0000006000017945 */ /* 0x000fe20003800000 */
[----:B------:R-:W-:-:S07]  /*10650*/  IMAD.MOV.U32 R0, RZ, RZ, -0x1 ;  /* 0xffffffffff007424 */ /* 0x000fce00078e00ff */
[----:B------:R-:W-:Y:S05]  /*10660*/  WARPSYNC.COLLECTIVE R0, `(.L_x_322) ;  /* 0x00000000000c7348 */ /* 0x000fea0003c00000 */
[----:B------:R-:W-:Y:S02]  /*10670*/  ELECT P0, UR62, PT ;  /* 0x00000000003e782f */ /* 0x000fe40003800000 */
[----:B------:R-:W-:Y:S01]  /*10680*/  MOV R0, UR62 ;  /* 0x0000003e00007c02 */ /* 0x000fe20008000f00 */
[----:B------:R-:W-:Y:S10]  /*10690*/  ENDCOLLECTIVE ;  /* 0x000000000000791b */ /* 0x000ff40003800000 */
.L_x_322:
[----:B------:R-:W-:Y:S05]  /*106a0*/  BSYNC B1 ;  /* 0x0000000000017941 */ /* 0x000fea0003800000 */
.L_x_321:
[----:B------:R-:W-:Y:S05]  /*106b0*/  BRA `(.L_x_323) ;  /* 0xfffffff000047947 */ /* 0x000fea000383ffff */
.L_x_305:
[----:B0-----:R0:W2:Y:S02]  /*106c0*/  SYNCS.PHASECHK.TRANS64.TRYWAIT P0, [R5+URZ+0x20], R2 ;  /* 0x00002002050075a7 */ /* 0x0010a4000800017f */
[----:B--2---:R-:W-:Y:S05]  /*106d0*/  @!P0 NANOSLEEP.SYNCS 0x989680 ;  /* 0x009896800000895d */ /* 0x004fea0003900000 */
[----:B------:R-:W2:Y:S02]  /*106e0*/  @!P0 SYNCS.PHASECHK.TRANS64 P0, [R5+URZ+0x20], R2 ;  /* 0x00002002050085a7 */ /* 0x000ea4000800007f */
[----:B--2---:R-:W-:Y:S05]  /*106f0*/  @!P0 BRA `(.L_x_305) ;  /* 0xfffffffc00f08947 */ /* 0x004fea000383ffff */
[----:B------:R-:W-:Y:S05]  /*10700*/  BRA `(.L_x_324) ;  /* 0xfffffff000487947 */ /* 0x000fea000383ffff */
.L_x_313:
[----:B------:R-:W-:Y:S01]  /*10710*/  BSSY B0, `(.L_x_325) ;  /* 0x0000006000007945 */ /* 0x000fe20003800000 */
[----:B------:R-:W-:-:S07]  /*10720*/  IMAD.MOV.U32 R0, RZ, RZ, -0x1 ;  /* 0xffffffffff007424 */ /* 0x000fce00078e00ff */
[----:B------:R-:W-:Y:S05]  /*10730*/  WARPSYNC.COLLECTIVE R0, `(.L_x_326) ;  /* 0x00000000000c7348 */ /* 0x000fea0003c00000 */
[----:B------:R-:W-:Y:S02]  /*10740*/  ELECT P0, UR62, PT ;  /* 0x00000000003e782f */ /* 0x000fe40003800000 */
[----:B------:R-:W-:Y:S01]  /*10750*/  MOV R0, UR62 ;  /* 0x0000003e00007c02 */ /* 0x000fe20008000f00 */
[----:B------:R-:W-:Y:S10]  /*10760*/  ENDCOLLECTIVE ;  /* 0x000000000000791b */ /* 0x000ff40003800000 */
.L_x_326:
[----:B------:R-:W-:Y:S05]  /*10770*/  BSYNC B0 ;  /* 0x0000000000007941 */ /* 0x000fea0003800000 */
.L_x_325:
[----:B------:R-:W-:Y:S05]  /*10780*/  BRA `(.L_x_327) ;  /* 0xfffffff800bc7947 */ /* 0x000fea000383ffff */
.L_x_317:
[----:B0-----:R0:W1:Y:S02]  /*10790*/  SYNCS.PHASECHK.TRANS64.TRYWAIT P0, [R5+URZ], R2 ;  /* 0x00000002050075a7 */ /* 0x001064000800017f */
[----:B-1----:R-:W-:Y:S05]  /*107a0*/  @!P0 NANOSLEEP.SYNCS 0x989680 ;  /* 0x009896800000895d */ /* 0x002fea0003900000 */
[----:B------:R-:W1:Y:S02]  /*107b0*/  @!P0 SYNCS.PHASECHK.TRANS64 P0, [R5+URZ], R2 ;  /* 0x00000002050085a7 */ /* 0x000e64000800007f */
[----:B-1----:R-:W-:Y:S05]  /*107c0*/  @!P0 BRA `(.L_x_317) ;  /* 0xfffffffc00f08947 */ /* 0x002fea000383ffff */
[----:B------:R-:W-:Y:S05]  /*107d0*/  BRA `(.L_x_328) ;  /* 0xfffffffc00007947 */ /* 0x000fea000383ffff */
.L_x_318:
[----:B0-----:R0:W1:Y:S02]  /*107e0*/  SYNCS.PHASECHK.TRANS64.TRYWAIT P0, [R7+URZ], R4 ;  /* 0x00000004070075a7 */ /* 0x001064000800017f */
[----:B-1----:R-:W-:Y:S05]  /*107f0*/  @!P0 NANOSLEEP.SYNCS 0x989680 ;  /* 0x009896800000895d */ /* 0x002fea0003900000 */
[----:B------:R-:W1:Y:S02]  /*10800*/  @!P0 SYNCS.PHASECHK.TRANS64 P0, [R7+URZ], R4 ;  /* 0x00000004070085a7 */ /* 0x000e64000800007f */
[----:B-1----:R-:W-:Y:S05]  /*10810*/  @!P0 BRA `(.L_x_318) ;  /* 0xfffffffc00f08947 */ /* 0x002fea000383ffff */
[----:B------:R-:W-:Y:S05]  /*10820*/  BRA `(.L_x_329) ;  /* 0xfffffffc00107947 */ /* 0x000fea000383ffff */
.L_x_319:
[----:B-1----:R1:W2:Y:S02]  /*10830*/  SYNCS.PHASECHK.TRANS64.TRYWAIT P0, [R6+URZ], R5 ;  /* 0x00000005060075a7 */ /* 0x0022a4000800017f */
[----:B--2---:R-:W-:Y:S05]  /*10840*/  @!P0 NANOSLEEP.SYNCS 0x989680 ;  /* 0x009896800000895d */ /* 0x004fea0003900000 */
[----:B------:R-:W2:Y:S02]  /*10850*/  @!P0 SYNCS.PHASECHK.TRANS64 P0, [R6+URZ], R5 ;  /* 0x00000005060085a7 */ /* 0x000ea4000800007f */
[----:B--2---:R-:W-:Y:S05]  /*10860*/  @!P0 BRA `(.L_x_319) ;  /* 0xfffffffc00f08947 */ /* 0x004fea000383ffff */
[----:B------:R-:W-:Y:S05]  /*10870*/  BRA `(.L_x_330) ;  /* 0xfffffffc00187947 */ /* 0x000fea000383ffff */
.L_x_331:
[----:B------:R-:W-:-:S00]  /*10880*/  BRA `(.L_x_331) ;  /* 0xfffffffc00fc7947 */ /* 0x000fc0000383ffff */
[----:B------:R-:W-:-:S00]  /*10890*/  NOP ;  /* 0x0000000000007918 */ /* 0x000fc00000000000 */
        /* <DEDUP_REMOVED lines=14> */
.L_x_332:


//--------------------- .nv.shared._ZN7cutlass13device_kernelINS_4gemm6kernel13GemmUniversalIN4cute5tupleIJiiiiEEENS1_10collective13CollectiveMmaINS1_37MainloopSm90TmaGmmaWarpSpecializedFP8ILi4ENS5_IJNS4_1CILi1EEENSA_ILi2EEESB_EEENS1_35KernelTmaWarpSpecializedCooperativeEEENS5_IJNSA_ILi256EEENSA_ILi128EEESH_EEENS_12float_e4m3_tENS5_IJlSB_lEEESJ_SK_NS4_8TiledMMAINS4_8MMA_AtomIJNS4_4SM904GMMA31MMA_64x128x32_F32E4M3E4M3_SS_TNILNSO_7ScaleInE1ELSQ_1EEEEEENS4_6LayoutINS5_IJSC_SB_SB_EEENS5_IJSB_NSA_ILi0EEESV_EEEEENS5_IJNS4_10UnderscoreESY_SY_EEEEENS4_23SM90_TMA_LOAD_MULTICASTENS4_14ComposedLayoutINS4_7SwizzleILi3ELi4ELi3EEENS4_18smem_ptr_flag_bitsILi8EEENST_INS5_IJNSA_ILi8EEESH_EEENS5_IJSH_SB_EEEEEEEvNS4_8identityENS4_13SM90_TMA_LOADES1B_vS1C_EENS_8epilogue10collective6detail29Sm90TmaWarpSpecializedAdapterINS1G_15DefaultEpilogueISJ_SK_SK_NS1F_6thread17LinearCombinationISJ_Li1EffLNS1K_9ScaleType4KindE0ELNS_15FloatRoundStyleE2ESJ_EENS1_15EpilogueDefaultEEEEEvvEEEEvNT_6ParamsE --------------------------
	.section	.nv.shared._ZN7cutlass13device_kernelINS_4gemm6kernel13GemmUniversalIN4cute5tupleIJiiiiEEENS1_10collective13CollectiveMmaINS1_37MainloopSm90TmaGmmaWarpSpecializedFP8ILi4ENS5_IJNS4_1CILi1EEENSA_ILi2EEESB_EEENS1_35KernelTmaWarpSpecializedCooperativeEEENS5_IJNSA_ILi256EEENSA_ILi128EEESH_EEENS_12float_e4m3_tENS5_IJlSB_lEEESJ_SK_NS4_8TiledMMAINS4_8MMA_AtomIJNS4_4SM904GMMA31MMA_64x128x32_F32E4M3E4M3_SS_TNILNSO_7ScaleInE1ELSQ_1EEEEEENS4_6LayoutINS5_IJSC_SB_SB_EEENS5_IJSB_NSA_ILi0EEESV_EEEEENS5_IJNS4_10UnderscoreESY_SY_EEEEENS4_23SM90_TMA_LOAD_MULTICASTENS4_14ComposedLayoutINS4_7SwizzleILi3ELi4ELi3EEENS4_18smem_ptr_flag_bitsILi8EEENST_INS5_IJNSA_ILi8EEESH_EEENS5_IJSH_SB_EEEEEEEvNS4_8identityENS4_13SM90_TMA_LOADES1B_vS1C_EENS_8epilogue10collective6detail29Sm90TmaWarpSpecializedAdapterINS1G_15DefaultEpilogueISJ_SK_SK_NS1F_6thread17LinearCombinationISJ_Li1EffLNS1K_9ScaleType4KindE0ELNS_15FloatRoundStyleE2ESJ_EENS1_15EpilogueDefaultEEEEEvvEEEEvNT_6ParamsE,"aw",@nobits
	.sectionflags	@""
	.align	16
	.zero		1024


//--------------------- .nv.shared.reserved.0     --------------------------
	.section	.nv.shared.reserved.0,"aw",@nobits
	.weak		__nv_reservedSMEM_offset_0_alias
	.size		__nv_reservedSMEM_offset_0_alias, 0, 0
	.other		__nv_reservedSMEM_offset_0_alias,@"STO_CUDA_RESERVED_SHARED STV_DEFAULT"
__nv_reservedSMEM_offset_0_alias:
	.zero		0


//--------------------- .nv.global                --------------------------
	.section	.nv.global,"aw",@nobits
.nv.global:
	.type		_ZN40_INTERNAL_286c9219_4_k_cu_103e79be_175944cute1_E,@object
	.size		_ZN40_INTERNAL_286c9219_4_k_cu_103e79be_175944cute1_E,(_ZN40_INTERNAL_286c9219_4_k_cu_103e79be_175944cuda3std3__45__cpo6cbeginE - _ZN40_INTERNAL_286c9219_4_k_cu_103e79be_175944cute1_E)
_ZN40_INTERNAL_286c9219_4_k_cu_103e79be_175944cute1_E:
	.zero		1
	.type		_ZN40_INTERNAL_286c9219_4_k_cu_103e79be_175944cuda3std3__45__cpo6cbeginE,@object
	.size		_ZN40_INTERNAL_286c9219_4_k_cu_103e79be_175944cuda3std3__45__cpo6cbeginE,(_ZN40_INTERNAL_286c9219_4_k_cu_103e79be_175944cuda3std3__48in_placeE - _ZN40_INTERNAL_286c9219_4_k_cu_103e79be_175944cuda3std3__45__cpo6cbeginE)
_ZN40_INTERNAL_286c9219_4_k_cu_103e79be_175944cuda3std3__45__cpo6cbeginE:
	.zero		1
	.type		_ZN40_INTERNAL_286c9219_4_k_cu_103e79be_175944cuda3std3__48in_placeE,@object
	.size		_ZN40_INTERNAL_286c9219_4_k_cu_103e79be_175944cuda3std3__48in_placeE,(_ZN40_INTERNAL_286c9219_4_k_cu_103e79be_175944cuda3std6ranges3__45__cpo9iter_moveE - _ZN40_INTERNAL_286c9219_4_k_cu_103e79be_175944cuda3std3__48in_placeE)
_ZN40_INTERNAL_286c9219_4_k_cu_103e79be_175944cuda3std3__48in_placeE:
	.zero		1
	.type		_ZN40_INTERNAL_286c9219_4_k_cu_103e79be_175944cuda3std6ranges3__45__cpo9iter_moveE,@object
	.size		_ZN40_INTERNAL_286c9219_4_k_cu_103e79be_175944cuda3std6ranges3__45__cpo9iter_moveE,(_ZN40_INTERNAL_286c9219_4_k_cu_103e79be_175944cuda3std3__45__cpo5beginE - _ZN40_INTERNAL_286c9219_4_k_cu_103e79be_175944cuda3std6ranges3__45__cpo9iter_moveE)
_ZN40_INTERNAL_286c9219_4_k_cu_103e79be_175944cuda3std6ranges3__45__cpo9iter_moveE:
	.zero		1
	.type		_ZN40_INTERNAL_286c9219_4_k_cu_103e79be_175944cuda3std3__45__cpo5beginE,@object
	.size		_ZN40_INTERNAL_286c9219_4_k_cu_103e79be_175944cuda3std3__45__cpo5beginE,(_ZN40_INTERNAL_286c9219_4_k_cu_103e79be_175944cuda3std3__442_GLOBAL__N__286c9219_4_k_cu_103e79be_175946ignoreE - _ZN40_INTERNAL_286c9219_4_k_cu_103e79be_175944cuda3std3__45__cpo5beginE)
_ZN40_INTERNAL_286c9219_4_k_cu_103e79be_175944cuda3std3__45__cpo5beginE:
	.zero		1
	.type		_ZN40_INTERNAL_286c9219_4_k_cu_103e79be_175944cuda3std3__442_GLOBAL__N__286c9219_4_k_cu_103e79be_175946ignoreE,@object
	.size		_ZN40_INTERNAL_286c9219_4_k_cu_103e79be_175944cuda3std3__442_GLOBAL__N__286c9219_4_k_cu_103e79be_175946ignoreE,(_ZN40_INTERNAL_286c9219_4_k_cu_103e79be_175944cute7productE - _ZN40_INTERNAL_286c9219_4_k_cu_103e79be_175944cuda3std3__442_GLOBAL__N__286c9219_4_k_cu_103e79be_175946ignoreE)
_ZN40_INTERNAL_286c9219_4_k_cu_103e79be_175944cuda3std3__442_GLOBAL__N__286c9219_4_k_cu_103e79be_175946ignoreE:
	.zero		1
	.type		_ZN40_INTERNAL_286c9219_4_k_cu_103e79be_175944cute7productE,@object
	.size		_ZN40_INTERNAL_286c9219_4_k_cu_103e79be_175944cute7productE,(_ZN40_INTERNAL_286c9219_4_k_cu_103e79be_175944cuda3std3__45__cpo3endE - _ZN40_INTERNAL_286c9219_4_k_cu_103e79be_175944cute7productE)
_ZN40_INTERNAL_286c9219_4_k_cu_103e79be_175944cute7productE:
	.zero		1
	.type		_ZN40_INTERNAL_286c9219_4_k_cu_103e79be_175944cuda3std3__45__cpo3endE,@object
	.size		_ZN40_INTERNAL_286c9219_4_k_cu_103e79be_175944cuda3std3__45__cpo3endE,(_ZN40_INTERNAL_286c9219_4_k_cu_103e79be_175944cuda3std3__419piecewise_constructE - _ZN40_INTERNAL_286c9219_4_k_cu_103e79be_175944cuda3std3__45__cpo3endE)
_ZN40_INTERNAL_286c9219_4_k_cu_103e79be_175944cuda3std3__45__cpo3endE:
	.zero		1
	.type		_ZN40_INTERNAL_286c9219_4_k_cu_103e79be_175944cuda3std3__419piecewise_constructE,@object
	.size		_ZN40_INTERNAL_286c9219_4_k_cu_103e79be_175944cuda3std3__419piecewise_constructE,(_ZN40_INTERNAL_286c9219_4_k_cu_103e79be_175944cuda3std3__45__cpo4cendE - _ZN40_INTERNAL_286c9219_4_k_cu_103e79be_175944cuda3std3__419piecewise_constructE)
_ZN40_INTERNAL_286c9219_4_k_cu_103e79be_175944cuda3std3__419piecewise_constructE:
	.zero		1
	.type		_ZN40_INTERNAL_286c9219_4_k_cu_103e79be_175944cuda3std3__45__cpo4cendE,@object
	.size		_ZN40_INTERNAL_286c9219_4_k_cu_103e79be_175944cuda3std3__45__cpo4cendE,(_ZN40_INTERNAL_286c9219_4_k_cu_103e79be_175944cuda3std6ranges3__45__cpo4swapE - _ZN40_INTERNAL_286c9219_4_k_cu_103e79be_175944cuda3std3__45__cpo4cendE)
_ZN40_INTERNAL_286c9219_4_k_cu_103e79be_175944cuda3std3__45__cpo4cendE:
	.zero		1
	.type		_ZN40_INTERNAL_286c9219_4_k_cu_103e79be_175944cuda3std6ranges3__45__cpo4swapE,@object
	.size		_ZN40_INTERNAL_286c9219_4_k_cu_103e79be_175944cuda3std6ranges3__45__cpo4swapE,(.L_7 - _ZN40_INTERNAL_286c9219_4_k_cu_103e79be_175944cuda3std6ranges3__45__cpo4swapE)
_ZN40_INTERNAL_286c9219_4_k_cu_103e79be_175944cuda3std6ranges3__45__cpo4swapE:
	.zero		1
.L_7:


//--------------------- .nv.constant0._ZN7cutlass13device_kernelINS_4gemm6kernel13GemmUniversalIN4cute5tupleIJiiiiEEENS1_10collective13CollectiveMmaINS1_37MainloopSm90TmaGmmaWarpSpecializedFP8ILi4ENS5_IJNS4_1CILi1EEENSA_ILi2EEESB_EEENS1_35KernelTmaWarpSpecializedCooperativeEEENS5_IJNSA_ILi256EEENSA_ILi128EEESH_EEENS_12float_e4m3_tENS5_IJlSB_lEEESJ_SK_NS4_8TiledMMAINS4_8MMA_AtomIJNS4_4SM904GMMA31MMA_64x128x32_F32E4M3E4M3_SS_TNILNSO_7ScaleInE1ELSQ_1EEEEEENS4_6LayoutINS5_IJSC_SB_SB_EEENS5_IJSB_NSA_ILi0EEESV_EEEEENS5_IJNS4_10UnderscoreESY_SY_EEEEENS4_23SM90_TMA_LOAD_MULTICASTENS4_14ComposedLayoutINS4_7SwizzleILi3ELi4ELi3EEENS4_18smem_ptr_flag_bitsILi8EEENST_INS5_IJNSA_ILi8EEESH_EEENS5_IJSH_SB_EEEEEEEvNS4_8identityENS4_13SM90_TMA_LOADES1B_vS1C_EENS_8epilogue10collective6detail29Sm90TmaWarpSpecializedAdapterINS1G_15DefaultEpilogueISJ_SK_SK_NS1F_6thread17LinearCombinationISJ_Li1EffLNS1K_9ScaleType4KindE0ELNS_15FloatRoundStyleE2ESJ_EENS1_15EpilogueDefaultEEEEEvvEEEEvNT_6ParamsE --------------------------
	.section	.nv.constant0._ZN7cutlass13device_kernelINS_4gemm6kernel13GemmUniversalIN4cute5tupleIJiiiiEEENS1_10collective13CollectiveMmaINS1_37MainloopSm90TmaGmmaWarpSpecializedFP8ILi4ENS5_IJNS4_1CILi1EEENSA_ILi2EEESB_EEENS1_35KernelTmaWarpSpecializedCooperativeEEENS5_IJNSA_ILi256EEENSA_ILi128EEESH_EEENS_12float_e4m3_tENS5_IJlSB_lEEESJ_SK_NS4_8TiledMMAINS4_8MMA_AtomIJNS4_4SM904GMMA31MMA_64x128x32_F32E4M3E4M3_SS_TNILNSO_7ScaleInE1ELSQ_1EEEEEENS4_6LayoutINS5_IJSC_SB_SB_EEENS5_IJSB_NSA_ILi0EEESV_EEEEENS5_IJNS4_10UnderscoreESY_SY_EEEEENS4_23SM90_TMA_LOAD_MULTICASTENS4_14ComposedLayoutINS4_7SwizzleILi3ELi4ELi3EEENS4_18smem_ptr_flag_bitsILi8EEENST_INS5_IJNSA_ILi8EEESH_EEENS5_IJSH_SB_EEEEEEEvNS4_8identityENS4_13SM90_TMA_LOADES1B_vS1C_EENS_8epilogue10collective6detail29Sm90TmaWarpSpecializedAdapterINS1G_15DefaultEpilogueISJ_SK_SK_NS1F_6thread17LinearCombinationISJ_Li1EffLNS1K_9ScaleType4KindE0ELNS_15FloatRoundStyleE2ESJ_EENS1_15EpilogueDefaultEEEEEvvEEEEvNT_6ParamsE,"a",@progbits
	.sectionflags	@""
	.align	4
.nv.constant0._ZN7cutlass13device_kernelINS_4gemm6kernel13GemmUniversalIN4cute5tupleIJiiiiEEENS1_10collective13CollectiveMmaINS1_37MainloopSm90TmaGmmaWarpSpecializedFP8ILi4ENS5_IJNS4_1CILi1EEENSA_ILi2EEESB_EEENS1_35KernelTmaWarpSpecializedCooperativeEEENS5_IJNSA_ILi256EEENSA_ILi128EEESH_EEENS_12float_e4m3_tENS5_IJlSB_lEEESJ_SK_NS4_8TiledMMAINS4_8MMA_AtomIJNS4_4SM904GMMA31MMA_64x128x32_F32E4M3E4M3_SS_TNILNSO_7ScaleInE1ELSQ_1EEEEEENS4_6LayoutINS5_IJSC_SB_SB_EEENS5_IJSB_NSA_ILi0EEESV_EEEEENS5_IJNS4_10UnderscoreESY_SY_EEEEENS4_23SM90_TMA_LOAD_MULTICASTENS4_14ComposedLayoutINS4_7SwizzleILi3ELi4ELi3EEENS4_18smem_ptr_flag_bitsILi8EEENST_INS5_IJNSA_ILi8EEESH_EEENS5_IJSH_SB_EEEEEEEvNS4_8identityENS4_13SM90_TMA_LOADES1B_vS1C_EENS_8epilogue10collective6detail29Sm90TmaWarpSpecializedAdapterINS1G_15DefaultEpilogueISJ_SK_SK_NS1F_6thread17LinearCombinationISJ_Li1EffLNS1K_9ScaleType4KindE0ELNS_15FloatRoundStyleE2ESJ_EENS1_15EpilogueDefaultEEEEEvvEEEEvNT_6ParamsE:
	.zero		1664


//--------------------- SYMBOLS --------------------------

	.type		.nv.reservedSmem.offset0,@object
	.size		.nv.reservedSmem.offset0,0x4
